	.headerflags	@"EF_CUDA_TEXMODE_UNIFIED EF_CUDA_64BIT_ADDRESS EF_CUDA_SM89 EF_CUDA_VIRTUAL_SM(EF_CUDA_SM89)"
	.elftype	@"ET_EXEC"


//--------------------- .nv.info                  --------------------------
	.section	.nv.info,"",@"SHT_CUDA_INFO"
	.align	4


	//----- nvinfo : EIATTR_REGCOUNT
	.align		4
        /*0000*/ 	.byte	0x04, 0x2f
        /*0002*/ 	.short	(.L_2 - .L_1)
	.align		4
.L_1:
        /*0004*/ 	.word	index@(triton__0d1d2d3d4d5d67de8910de)
        /*0008*/ 	.word	0x00000028


	//----- nvinfo : EIATTR_MAX_STACK_SIZE
	.align		4
.L_2:
        /*000c*/ 	.byte	0x04, 0x23
        /*000e*/ 	.short	(.L_4 - .L_3)
	.align		4
.L_3:
        /*0010*/ 	.word	index@(triton__0d1d2d3d4d5d67de8910de)
        /*0014*/ 	.word	0x00000000


	//----- nvinfo : EIATTR_MIN_STACK_SIZE
	.align		4
.L_4:
        /*0018*/ 	.byte	0x04, 0x12
        /*001a*/ 	.short	(.L_6 - .L_5)
	.align		4
.L_5:
        /*001c*/ 	.word	index@(triton__0d1d2d3d4d5d67de8910de)
        /*0020*/ 	.word	0x00000000


	//----- nvinfo : EIATTR_FRAME_SIZE
	.align		4
.L_6:
        /*0024*/ 	.byte	0x04, 0x11
        /*0026*/ 	.short	(.L_8 - .L_7)
	.align		4
.L_7:
        /*0028*/ 	.word	index@(triton__0d1d2d3d4d5d67de8910de)
        /*002c*/ 	.word	0x00000000
.L_8:


//--------------------- .nv.info.triton__0d1d2d3d4d5d67de8910de --------------------------
	.section	.nv.info.triton__0d1d2d3d4d5d67de8910de,"",@"SHT_CUDA_INFO"
	.align	4


	//----- nvinfo : EIATTR_CUDA_API_VERSION
	.align		4
        /*0000*/ 	.byte	0x04, 0x37
        /*0002*/ 	.short	(.L_10 - .L_9)
.L_9:
        /*0004*/ 	.word	0x0000007b


	//----- nvinfo : EIATTR_PARAM_CBANK
	.align		4
.L_10:
        /*0008*/ 	.byte	0x04, 0x0a
        /*000a*/ 	.short	(.L_12 - .L_11)
	.align		4
.L_11:
        /*000c*/ 	.word	index@(.nv.constant0.triton__0d1d2d3d4d5d67de8910de)
        /*0010*/ 	.short	0x0160
        /*0012*/ 	.short	0x0044


	//----- nvinfo : EIATTR_CBANK_PARAM_SIZE
	.align		4
.L_12:
        /*0014*/ 	.byte	0x03, 0x19
        /*0016*/ 	.short	0x0044


	//----- nvinfo : EIATTR_KPARAM_INFO
	.align		4
        /*0018*/ 	.byte	0x04, 0x17
        /*001a*/ 	.short	(.L_14 - .L_13)
.L_13:
        /*001c*/ 	.word	0x00000000
        /*0020*/ 	.short	0x000a
        /*0022*/ 	.short	0x0040
        /*0024*/ 	.byte	0x00, 0xf0, 0x11, 0x00


	//----- nvinfo : EIATTR_KPARAM_INFO
	.align		4
.L_14:
        /*0028*/ 	.byte	0x04, 0x17
        /*002a*/ 	.short	(.L_16 - .L_15)
.L_15:
        /*002c*/ 	.word	0x00000000
        /*0030*/ 	.short	0x0009
        /*0032*/ 	.short	0x003c
        /*0034*/ 	.byte	0x00, 0xf0, 0x11, 0x00


	//----- nvinfo : EIATTR_KPARAM_INFO
	.align		4
.L_16:
        /*0038*/ 	.byte	0x04, 0x17
        /*003a*/ 	.short	(.L_18 - .L_17)
.L_17:
        /*003c*/ 	.word	0x00000000
        /*0040*/ 	.short	0x0008
        /*0042*/ 	.short	0x0038
        /*0044*/ 	.byte	0x00, 0xf0, 0x11, 0x00


	//----- nvinfo : EIATTR_KPARAM_INFO
	.align		4
.L_18:
        /*0048*/ 	.byte	0x04, 0x17
        /*004a*/ 	.short	(.L_20 - .L_19)
.L_19:
        /*004c*/ 	.word	0x00000000
        /*0050*/ 	.short	0x0007
        /*0052*/ 	.short	0x0034
        /*0054*/ 	.byte	0x00, 0xf0, 0x11, 0x00


	//----- nvinfo : EIATTR_KPARAM_INFO
	.align		4
.L_20:
        /*0058*/ 	.byte	0x04, 0x17
        /*005a*/ 	.short	(.L_22 - .L_21)
.L_21:
        /*005c*/ 	.word	0x00000000
        /*0060*/ 	.short	0x0006
        /*0062*/ 	.short	0x0030
        /*0064*/ 	.byte	0x00, 0xf0, 0x11, 0x00


	//----- nvinfo : EIATTR_KPARAM_INFO
	.align		4
.L_22:
        /*0068*/ 	.byte	0x04, 0x17
        /*006a*/ 	.short	(.L_24 - .L_23)
.L_23:
        /*006c*/ 	.word	0x00000000
        /*0070*/ 	.short	0x0005
        /*0072*/ 	.short	0x0028
        /*0074*/ 	.byte	0x00, 0xf0, 0x21, 0x00


	//----- nvinfo : EIATTR_KPARAM_INFO
	.align		4
.L_24:
        /*0078*/ 	.byte	0x04, 0x17
        /*007a*/ 	.short	(.L_26 - .L_25)
.L_25:
        /*007c*/ 	.word	0x00000000
        /*0080*/ 	.short	0x0004
        /*0082*/ 	.short	0x0020
        /*0084*/ 	.byte	0x00, 0xf0, 0x21, 0x00


	//----- nvinfo : EIATTR_KPARAM_INFO
	.align		4
.L_26:
        /*0088*/ 	.byte	0x04, 0x17
        /*008a*/ 	.short	(.L_28 - .L_27)
.L_27:
        /*008c*/ 	.word	0x00000000
        /*0090*/ 	.short	0x0003
        /*0092*/ 	.short	0x0018
        /*0094*/ 	.byte	0x00, 0xf0, 0x21, 0x00


	//----- nvinfo : EIATTR_KPARAM_INFO
	.align		4
.L_28:
        /*0098*/ 	.byte	0x04, 0x17
        /*009a*/ 	.short	(.L_30 - .L_29)
.L_29:
        /*009c*/ 	.word	0x00000000
        /*00a0*/ 	.short	0x0002
        /*00a2*/ 	.short	0x0010
        /*00a4*/ 	.byte	0x00, 0xf0, 0x21, 0x00


	//----- nvinfo : EIATTR_KPARAM_INFO
	.align		4
.L_30:
        /*00a8*/ 	.byte	0x04, 0x17
        /*00aa*/ 	.short	(.L_32 - .L_31)
.L_31:
        /*00ac*/ 	.word	0x00000000
        /*00b0*/ 	.short	0x0001
        /*00b2*/ 	.short	0x0008
        /*00b4*/ 	.byte	0x00, 0xf0, 0x21, 0x00


	//----- nvinfo : EIATTR_KPARAM_INFO
	.align		4
.L_32:
        /*00b8*/ 	.byte	0x04, 0x17
        /*00ba*/ 	.short	(.L_34 - .L_33)
.L_33:
        /*00bc*/ 	.word	0x00000000
        /*00c0*/ 	.short	0x0000
        /*00c2*/ 	.short	0x0000
        /*00c4*/ 	.byte	0x00, 0xf0, 0x21, 0x00


	//----- nvinfo : EIATTR_MAXREG_COUNT
	.align		4
.L_34:
        /*00c8*/ 	.byte	0x03, 0x1b
        /*00ca*/ 	.short	0x00ff


	//----- nvinfo : EIATTR_EXIT_INSTR_OFFSETS
	.align		4
        /*00cc*/ 	.byte	0x04, 0x1c
        /*00ce*/ 	.short	(.L_36 - .L_35)


	//   ....[0]....
.L_35:
        /*00d0*/ 	.word	0x00002270


	//   ....[1]....
        /*00d4*/ 	.word	0x00002290


	//----- nvinfo : EIATTR_MAX_THREADS
	.align		4
.L_36:
        /*00d8*/ 	.byte	0x04, 0x05
        /*00da*/ 	.short	(.L_38 - .L_37)
.L_37:
        /*00dc*/ 	.word	0x00000080
        /*00e0*/ 	.word	0x00000001
        /*00e4*/ 	.word	0x00000001
.L_38:


//--------------------- .nv.rel.action            --------------------------
	.section	.nv.rel.action,"",@"SHT_CUDA_RELOCINFO"
	.align	8
	.sectionentsize	8
        /*0000*/ 	.byte	0x73, 0x00, 0x00, 0x00, 0x00, 0x00, 0x00, 0x00, 0x00, 0x00, 0x00, 0x11, 0x25, 0x00, 0x05, 0x36


//--------------------- .nv.constant0.triton__0d1d2d3d4d5d67de8910de --------------------------
	.section	.nv.constant0.triton__0d1d2d3d4d5d67de8910de,"a",@progbits
	.align	4
.nv.constant0.triton__0d1d2d3d4d5d67de8910de:
	.zero		420


//--------------------- .text.triton__0d1d2d3d4d5d67de8910de --------------------------
	.section	.text.triton__0d1d2d3d4d5d67de8910de,"ax",@progbits
	.sectioninfo	@"SHI_REGISTERS=40"
	.align	128
        .global         triton__0d1d2d3d4d5d67de8910de
        .type           triton__0d1d2d3d4d5d67de8910de,@function
        .size           triton__0d1d2d3d4d5d67de8910de,(.L_x_1 - triton__0d1d2d3d4d5d67de8910de)
        .other          triton__0d1d2d3d4d5d67de8910de,@"STO_CUDA_ENTRY STV_DEFAULT"
triton__0d1d2d3d4d5d67de8910de:
.text.triton__0d1d2d3d4d5d67de8910de:
[----:B------:R-:W-:-:S02]  /*0000*/  IMAD.MOV.U32 R1, RZ, RZ, c[0x0][0x28] ;  /* 0x00000a00ff017624 */ /* 0x000fc400078e00ff */
[----:B------:R-:W-:Y:S01]  /*0010*/  IABS R0, c[0x0][0x190] ;  /* 0x0000640000007a13 */ /* 0x000fe20000000000 */
[----:B------:R-:W0:Y:S01]  /*0020*/  S2R R3, SR_TID.X ;  /* 0x0000000000037919 */ /* 0x000e220000002100 */
[----:B------:R-:W-:-:S03]  /*0030*/  IABS R2, c[0x0][0x194] ;  /* 0x0000650000027a13 */ /* 0x000fc60000000000 */
[----:B------:R-:W1:Y:S01]  /*0040*/  S2R R8, SR_CTAID.X ;  /* 0x0000000000087919 */ /* 0x000e620000002500 */
[----:B------:R-:W2:Y:S01]  /*0050*/  I2F.RP R4, R0 ;  /* 0x0000000000047306 */ /* 0x000ea20000209400 */
[----:B------:R-:W-:Y:S01]  /*0060*/  CS2R R30, SRZ ;  /* 0x00000000001e7805 */ /* 0x000fe2000001ff00 */
[----:B------:R-:W-:Y:S01]  /*0070*/  ULDC.64 UR6, c[0x0][0x118] ;  /* 0x0000460000067ab9 */ /* 0x000fe20000000a00 */
[----:B------:R-:W-:Y:S01]  /*0080*/  IMAD.MOV.U32 R27, RZ, RZ, RZ ;  /* 0x000000ffff1b7224 */ /* 0x000fe200078e00ff */
[----:B------:R-:W-:Y:S01]  /*0090*/  CS2R R34, SRZ ;  /* 0x0000000000227805 */ /* 0x000fe2000001ff00 */
[----:B------:R-:W-:Y:S01]  /*00a0*/  IMAD.MOV.U32 R37, RZ, RZ, RZ ;  /* 0x000000ffff257224 */ /* 0x000fe200078e00ff */
[----:B------:R-:W-:Y:S02]  /*00b0*/  ULDC.64 UR4, c[0x0][0x198] ;  /* 0x0000660000047ab9 */ /* 0x000fe40000000a00 */
[----:B------:R-:W3:Y:S08]  /*00c0*/  I2F.RP R5, R2 ;  /* 0x0000000200057306 */ /* 0x000ef00000209400 */
[----:B--2---:R-:W2:Y:S01]  /*00d0*/  MUFU.RCP R4, R4 ;  /* 0x0000000400047308 */ /* 0x004ea20000001000 */
[----:B0-----:R-:W-:-:S05]  /*00e0*/  IMAD.SHL.U32 R3, R3, 0x8, RZ ;  /* 0x0000000803037824 */ /* 0x001fca00078e00ff */
[----:B------:R-:W-:Y:S02]  /*00f0*/  LOP3.LUT R3, R3, 0x3f8, RZ, 0xc0, !PT ;  /* 0x000003f803037812 */ /* 0x000fe400078ec0ff */
[----:B---3--:R-:W0:Y:S01]  /*0100*/  MUFU.RCP R5, R5 ;  /* 0x0000000500057308 */ /* 0x008e220000001000 */
[----:B--2---:R-:W-:Y:S02]  /*0110*/  IADD3 R6, R4, 0xffffffe, RZ ;  /* 0x0ffffffe04067810 */ /* 0x004fe40007ffe0ff */
[----:B-1----:R-:W-:-:S05]  /*0120*/  IMAD R4, R8, 0x400, R3 ;  /* 0x0000040008047824 */ /* 0x002fca00078e0203 */
[----:B------:R1:W2:Y:S01]  /*0130*/  F2I.FTZ.U32.TRUNC.NTZ R7, R6 ;  /* 0x0000000600077305 */ /* 0x0002a2000021f000 */
[C---:B------:R-:W-:Y:S02]  /*0140*/  IADD3 R3, R4.reuse, 0x1, RZ ;  /* 0x0000000104037810 */ /* 0x040fe40007ffe0ff */
[----:B0-----:R-:W-:Y:S02]  /*0150*/  IADD3 R12, R5, 0xffffffe, RZ ;  /* 0x0ffffffe050c7810 */ /* 0x001fe40007ffe0ff */
[----:B------:R-:W-:Y:S01]  /*0160*/  IABS R13, R3 ;  /* 0x00000003000d7213 */ /* 0x000fe20000000000 */
[----:B-1----:R-:W-:Y:S01]  /*0170*/  IMAD.MOV.U32 R6, RZ, RZ, RZ ;  /* 0x000000ffff067224 */ /* 0x002fe200078e00ff */
[----:B------:R-:W-:Y:S02]  /*0180*/  IADD3 R5, R4, 0x2, RZ ;  /* 0x0000000204057810 */ /* 0x000fe40007ffe0ff */
[----:B------:R-:W-:Y:S02]  /*0190*/  LOP3.LUT R3, R3, c[0x0][0x190], RZ, 0x3c, !PT ;  /* 0x0000640003037a12 */ /* 0x000fe400078e3cff */
[----:B------:R-:W-:-:S02]  /*01a0*/  IABS R15, R5 ;  /* 0x00000005000f7213 */ /* 0x000fc40000000000 */
[----:B--2---:R-:W-:Y:S02]  /*01b0*/  IADD3 R9, RZ, -R7, RZ ;  /* 0x80000007ff097210 */ /* 0x004fe40007ffe0ff */
[----:B------:R-:W-:Y:S02]  /*01c0*/  ISETP.GE.AND P0, PT, R3, RZ, PT ;  /* 0x000000ff0300720c */ /* 0x000fe40003f06270 */
[----:B------:R-:W-:Y:S01]  /*01d0*/  LOP3.LUT R10, R5, c[0x0][0x190], RZ, 0x3c, !PT ;  /* 0x00006400050a7a12 */ /* 0x000fe200078e3cff */
[----:B------:R-:W-:Y:S01]  /*01e0*/  IMAD R9, R9, R0, RZ ;  /* 0x0000000009097224 */ /* 0x000fe200078e02ff */
[----:B------:R-:W-:Y:S02]  /*01f0*/  IADD3 R5, R4, 0x5, RZ ;  /* 0x0000000504057810 */ /* 0x000fe40007ffe0ff */
[----:B------:R-:W-:Y:S01]  /*0200*/  ISETP.GE.AND P6, PT, R10, RZ, PT ;  /* 0x000000ff0a00720c */ /* 0x000fe20003fc6270 */
[----:B------:R-:W-:Y:S01]  /*0210*/  IMAD.HI.U32 R9, R7, R9, R6 ;  /* 0x0000000907097227 */ /* 0x000fe200078e0006 */
[C---:B------:R-:W-:Y:S01]  /*0220*/  IADD3 R6, R4.reuse, 0x3, RZ ;  /* 0x0000000304067810 */ /* 0x040fe20007ffe0ff */
[----:B------:R-:W0:Y:S01]  /*0230*/  F2I.FTZ.U32.TRUNC.NTZ R7, R12 ;  /* 0x0000000c00077305 */ /* 0x000e22000021f000 */
[----:B------:R-:W-:-:S02]  /*0240*/  IADD3 R10, R4, 0x4, RZ ;  /* 0x00000004040a7810 */ /* 0x000fc40007ffe0ff */
[----:B------:R-:W-:Y:S01]  /*0250*/  LOP3.LUT R11, R6, c[0x0][0x190], RZ, 0x3c, !PT ;  /* 0x00006400060b7a12 */ /* 0x000fe200078e3cff */
[----:B------:R-:W-:Y:S01]  /*0260*/  IMAD.HI.U32 R8, R9, R13, RZ ;  /* 0x0000000d09087227 */ /* 0x000fe200078e00ff */
[----:B------:R-:W-:Y:S02]  /*0270*/  IABS R17, R6 ;  /* 0x0000000600117213 */ /* 0x000fe40000000000 */
[----:B------:R-:W-:Y:S01]  /*0280*/  ISETP.GE.AND P2, PT, R11, RZ, PT ;  /* 0x000000ff0b00720c */ /* 0x000fe20003f46270 */
[----:B------:R-:W-:Y:S01]  /*0290*/  IMAD.HI.U32 R36, R9, R15, RZ ;  /* 0x0000000f09247227 */ /* 0x000fe200078e00ff */
[----:B------:R-:W-:Y:S02]  /*02a0*/  IADD3 R14, -R8, RZ, RZ ;  /* 0x000000ff080e7210 */ /* 0x000fe40007ffe1ff */
[----:B------:R-:W-:Y:S01]  /*02b0*/  IABS R19, R10 ;  /* 0x0000000a00137213 */ /* 0x000fe20000000000 */
[----:B------:R-:W-:Y:S01]  /*02c0*/  IMAD.MOV.U32 R6, RZ, RZ, RZ ;  /* 0x000000ffff067224 */ /* 0x000fe200078e00ff */
[----:B------:R-:W-:Y:S01]  /*02d0*/  IADD3 R11, -R36, RZ, RZ ;  /* 0x000000ff240b7210 */ /* 0x000fe20007ffe1ff */
[----:B------:R-:W-:Y:S01]  /*02e0*/  IMAD R3, R0, R14, R13 ;  /* 0x0000000e00037224 */ /* 0x000fe200078e020d */
[----:B------:R-:W-:Y:S01]  /*02f0*/  IABS R21, R5 ;  /* 0x0000000500157213 */ /* 0x000fe20000000000 */
[----:B0-----:R-:W-:Y:S01]  /*0300*/  IMAD.MOV R13, RZ, RZ, -R7 ;  /* 0x000000ffff0d7224 */ /* 0x001fe200078e0a07 */
[----:B------:R-:W-:Y:S01]  /*0310*/  LOP3.LUT R10, R10, c[0x0][0x190], RZ, 0x3c, !PT ;  /* 0x000064000a0a7a12 */ /* 0x000fe200078e3cff */
[C---:B------:R-:W-:Y:S01]  /*0320*/  IMAD R15, R0.reuse, R11, R15 ;  /* 0x0000000b000f7224 */ /* 0x040fe200078e020f */
[----:B------:R-:W-:Y:S01]  /*0330*/  ISETP.GT.U32.AND P4, PT, R0, R3, PT ;  /* 0x000000030000720c */ /* 0x000fe20003f84070 */
[----:B------:R-:W-:Y:S01]  /*0340*/  IMAD R13, R13, R2, RZ ;  /* 0x000000020d0d7224 */ /* 0x000fe200078e02ff */
[----:B------:R-:W-:Y:S01]  /*0350*/  IADD3 R11, R4, 0x6, RZ ;  /* 0x00000006040b7810 */ /* 0x000fe20007ffe0ff */
[----:B------:R-:W-:Y:S01]  /*0360*/  IMAD.HI.U32 R12, R9, R19, RZ ;  /* 0x00000013090c7227 */ /* 0x000fe200078e00ff */
[----:B------:R-:W-:-:S02]  /*0370*/  ISETP.GT.U32.AND P1, PT, R0, R15, PT ;  /* 0x0000000f0000720c */ /* 0x000fc40003f24070 */
[----:B------:R-:W-:Y:S01]  /*0380*/  IABS R23, R11 ;  /* 0x0000000b00177213 */ /* 0x000fe20000000000 */
[----:B------:R-:W-:Y:S01]  /*0390*/  IMAD.HI.U32 R7, R7, R13, R6 ;  /* 0x0000000d07077227 */ /* 0x000fe200078e0006 */
[----:B------:R-:W-:Y:S02]  /*03a0*/  IADD3 R16, -R12, RZ, RZ ;  /* 0x000000ff0c107210 */ /* 0x000fe40007ffe1ff */
[----:B------:R-:W-:Y:S01]  /*03b0*/  LOP3.LUT R5, R5, c[0x0][0x190], RZ, 0x3c, !PT ;  /* 0x0000640005057a12 */ /* 0x000fe200078e3cff */
[----:B------:R-:W-:Y:S01]  /*03c0*/  IMAD.HI.U32 R13, R9, R17, RZ ;  /* 0x00000011090d7227 */ /* 0x000fe200078e00ff */
[----:B------:R-:W-:Y:S02]  /*03d0*/  LOP3.LUT R11, R11, c[0x0][0x190], RZ, 0x3c, !PT ;  /* 0x000064000b0b7a12 */ /* 0x000fe400078e3cff */
[----:B------:R-:W-:Y:S01]  /*03e0*/  @!P4 IADD3 R8, R8, 0x1, RZ ;  /* 0x000000010808c810 */ /* 0x000fe20007ffe0ff */
[----:B------:R-:W-:Y:S02]  /*03f0*/  @!P4 IMAD.IADD R3, R3, 0x1, -R0 ;  /* 0x000000010303c824 */ /* 0x000fe400078e0a00 */
[----:B------:R-:W-:Y:S01]  /*0400*/  IMAD.MOV R14, RZ, RZ, -R13 ;  /* 0x000000ffff0e7224 */ /* 0x000fe200078e0a0d */
[----:B------:R-:W-:Y:S01]  /*0410*/  @!P1 IADD3 R36, R36, 0x1, RZ ;  /* 0x0000000124249810 */ /* 0x000fe20007ffe0ff */
[----:B------:R-:W-:Y:S01]  /*0420*/  IMAD.HI.U32 R6, R9, R21, RZ ;  /* 0x0000001509067227 */ /* 0x000fe200078e00ff */
[----:B------:R-:W-:-:S03]  /*0430*/  ISETP.GE.U32.AND P5, PT, R3, R0, PT ;  /* 0x000000000300720c */ /* 0x000fc60003fa6070 */
[----:B------:R-:W-:Y:S01]  /*0440*/  IMAD R17, R0, R14, R17 ;  /* 0x0000000e00117224 */ /* 0x000fe200078e0211 */
[----:B------:R-:W-:Y:S01]  /*0450*/  IADD3 R18, -R6, RZ, RZ ;  /* 0x000000ff06127210 */ /* 0x000fe20007ffe1ff */
[----:B------:R-:W-:Y:S01]  /*0460*/  @!P1 IMAD.IADD R15, R15, 0x1, -R0 ;  /* 0x000000010f0f9824 */ /* 0x000fe200078e0a00 */
[----:B------:R-:W-:Y:S01]  /*0470*/  IADD3 R14, R4, 0x7, RZ ;  /* 0x00000007040e7810 */ /* 0x000fe20007ffe0ff */
[C---:B------:R-:W-:Y:S01]  /*0480*/  IMAD R19, R0.reuse, R16, R19 ;  /* 0x0000001000137224 */ /* 0x040fe200078e0213 */
[C---:B------:R-:W-:Y:S01]  /*0490*/  ISETP.GT.U32.AND P3, PT, R0.reuse, R17, PT ;  /* 0x000000110000720c */ /* 0x040fe20003f64070 */
[----:B------:R-:W-:Y:S01]  /*04a0*/  IMAD.HI.U32 R3, R9, R23, RZ ;  /* 0x0000001709037227 */ /* 0x000fe200078e00ff */
[----:B------:R-:W-:Y:S02]  /*04b0*/  ISETP.GE.U32.AND P4, PT, R15, R0, PT ;  /* 0x000000000f00720c */ /* 0x000fe40003f86070 */
[----:B------:R-:W-:Y:S01]  /*04c0*/  IABS R16, R4 ;  /* 0x0000000400107213 */ /* 0x000fe20000000000 */
[----:B------:R-:W-:Y:S01]  /*04d0*/  IMAD R21, R0, R18, R21 ;  /* 0x0000001200157224 */ /* 0x000fe200078e0215 */
[----:B------:R-:W-:-:S02]  /*04e0*/  @P5 IADD3 R8, R8, 0x1, RZ ;  /* 0x0000000108085810 */ /* 0x000fc40007ffe0ff */
[C---:B------:R-:W-:Y:S01]  /*04f0*/  ISETP.GT.U32.AND P5, PT, R0.reuse, R19, PT ;  /* 0x000000130000720c */ /* 0x040fe20003fa4070 */
[----:B------:R-:W-:Y:S01]  /*0500*/  IMAD.HI.U32 R7, R7, R16, RZ ;  /* 0x0000001007077227 */ /* 0x000fe200078e00ff */
[----:B------:R-:W-:Y:S02]  /*0510*/  IADD3 R15, -R3, RZ, RZ ;  /* 0x000000ff030f7210 */ /* 0x000fe40007ffe1ff */
[----:B------:R-:W-:Y:S01]  /*0520*/  IABS R18, R14 ;  /* 0x0000000e00127213 */ /* 0x000fe20000000000 */
[----:B------:R-:W-:Y:S01]  /*0530*/  @!P3 IMAD.IADD R17, R17, 0x1, -R0 ;  /* 0x000000011111b824 */ /* 0x000fe200078e0a00 */
[C---:B------:R-:W-:Y:S01]  /*0540*/  ISETP.GT.U32.AND P1, PT, R0.reuse, R21, PT ;  /* 0x000000150000720c */ /* 0x040fe20003f24070 */
[----:B------:R-:W-:Y:S01]  /*0550*/  IMAD R23, R0, R15, R23 ;  /* 0x0000000f00177224 */ /* 0x000fe200078e0217 */
[----:B------:R-:W-:Y:S01]  /*0560*/  @P4 IADD3 R36, R36, 0x1, RZ ;  /* 0x0000000124244810 */ /* 0x000fe20007ffe0ff */
[----:B------:R-:W-:Y:S01]  /*0570*/  IMAD.HI.U32 R15, R9, R16, RZ ;  /* 0x00000010090f7227 */ /* 0x000fe200078e00ff */
[----:B------:R-:W-:-:S02]  /*0580*/  ISETP.GE.U32.AND P4, PT, R17, R0, PT ;  /* 0x000000001100720c */ /* 0x000fc40003f86070 */
[----:B------:R-:W-:Y:S01]  /*0590*/  @!P6 IADD3 R36, -R36, RZ, RZ ;  /* 0x000000ff2424e210 */ /* 0x000fe20007ffe1ff */
[----:B------:R-:W-:Y:S01]  /*05a0*/  IMAD.HI.U32 R9, R9, R18, RZ ;  /* 0x0000001209097227 */ /* 0x000fe200078e00ff */
[-C--:B------:R-:W-:Y:S02]  /*05b0*/  @!P5 IADD3 R19, R19, -R0.reuse, RZ ;  /* 0x800000001313d210 */ /* 0x080fe40007ffe0ff */
[----:B------:R-:W-:Y:S01]  /*05c0*/  IADD3 R17, -R15, RZ, RZ ;  /* 0x000000ff0f117210 */ /* 0x000fe20007ffe1ff */
[----:B------:R-:W-:Y:S01]  /*05d0*/  IMAD.MOV R25, RZ, RZ, -R9 ;  /* 0x000000ffff197224 */ /* 0x000fe200078e0a09 */
[----:B------:R-:W-:Y:S01]  /*05e0*/  ISETP.GE.U32.AND P6, PT, R19, R0, PT ;  /* 0x000000001300720c */ /* 0x000fe20003fc6070 */
[----:B------:R-:W-:Y:S01]  /*05f0*/  @!P1 IMAD.IADD R21, R21, 0x1, -R0 ;  /* 0x0000000115159824 */ /* 0x000fe200078e0a00 */
[----:B------:R-:W-:Y:S01]  /*0600*/  @!P3 IADD3 R13, R13, 0x1, RZ ;  /* 0x000000010d0db810 */ /* 0x000fe20007ffe0ff */
[----:B------:R-:W-:Y:S01]  /*0610*/  IMAD R19, R0, R25, R18 ;  /* 0x0000001900137224 */ /* 0x000fe200078e0212 */
[----:B------:R-:W-:Y:S01]  /*0620*/  @!P5 IADD3 R12, R12, 0x1, RZ ;  /* 0x000000010c0cd810 */ /* 0x000fe20007ffe0ff */
[C---:B------:R-:W-:Y:S01]  /*0630*/  IMAD R17, R0.reuse, R17, R16 ;  /* 0x0000001100117224 */ /* 0x040fe200078e0210 */
[----:B------:R-:W-:Y:S01]  /*0640*/  @P4 IADD3 R13, R13, 0x1, RZ ;  /* 0x000000010d0d4810 */ /* 0x000fe20007ffe0ff */
[----:B------:R-:W-:Y:S01]  /*0650*/  @!P0 IMAD.MOV R8, RZ, RZ, -R8 ;  /* 0x000000ffff088224 */ /* 0x000fe200078e0a08 */
[----:B------:R-:W-:-:S02]  /*0660*/  ISETP.GT.U32.AND P5, PT, R0, R19, PT ;  /* 0x000000130000720c */ /* 0x000fc40003fa4070 */
[C---:B------:R-:W-:Y:S02]  /*0670*/  ISETP.GT.U32.AND P0, PT, R0.reuse, R23, PT ;  /* 0x000000170000720c */ /* 0x040fe40003f04070 */
[----:B------:R-:W-:Y:S02]  /*0680*/  ISETP.GT.U32.AND P3, PT, R0, R17, PT ;  /* 0x000000110000720c */ /* 0x000fe40003f64070 */
[----:B------:R-:W-:Y:S01]  /*0690*/  ISETP.GE.U32.AND P4, PT, R21, R0, PT ;  /* 0x000000001500720c */ /* 0x000fe20003f86070 */
[----:B------:R-:W-:Y:S01]  /*06a0*/  IMAD.MOV R21, RZ, RZ, -R7 ;  /* 0x000000ffff157224 */ /* 0x000fe200078e0a07 */
[----:B------:R-:W-:Y:S02]  /*06b0*/  @!P1 IADD3 R6, R6, 0x1, RZ ;  /* 0x0000000106069810 */ /* 0x000fe40007ffe0ff */
[----:B------:R-:W-:Y:S01]  /*06c0*/  @P6 IADD3 R12, R12, 0x1, RZ ;  /* 0x000000010c0c6810 */ /* 0x000fe20007ffe0ff */
[----:B------:R-:W-:Y:S01]  /*06d0*/  IMAD R21, R2, R21, R16 ;  /* 0x0000001502157224 */ /* 0x000fe200078e0210 */
[----:B------:R-:W-:Y:S01]  /*06e0*/  ISETP.GE.AND P1, PT, R10, RZ, PT ;  /* 0x000000ff0a00720c */ /* 0x000fe20003f26270 */
[----:B------:R-:W-:Y:S01]  /*06f0*/  @!P5 IMAD.IADD R19, R19, 0x1, -R0 ;  /* 0x000000011313d824 */ /* 0x000fe200078e0a00 */
[----:B------:R-:W-:-:S02]  /*0700*/  LOP3.LUT R14, R14, c[0x0][0x190], RZ, 0x3c, !PT ;  /* 0x000064000e0e7a12 */ /* 0x000fc400078e3cff */
[-C--:B------:R-:W-:Y:S02]  /*0710*/  @!P0 IADD3 R23, R23, -R0.reuse, RZ ;  /* 0x8000000017178210 */ /* 0x080fe40007ffe0ff */
[-C--:B------:R-:W-:Y:S02]  /*0720*/  @!P3 IADD3 R17, R17, -R0.reuse, RZ ;  /* 0x800000001111b210 */ /* 0x080fe40007ffe0ff */
[----:B------:R-:W-:Y:S02]  /*0730*/  @P4 IADD3 R6, R6, 0x1, RZ ;  /* 0x0000000106064810 */ /* 0x000fe40007ffe0ff */
[----:B------:R-:W-:Y:S02]  /*0740*/  @!P0 IADD3 R3, R3, 0x1, RZ ;  /* 0x0000000103038810 */ /* 0x000fe40007ffe0ff */
[-C--:B------:R-:W-:Y:S01]  /*0750*/  ISETP.GE.U32.AND P6, PT, R23, R0.reuse, PT ;  /* 0x000000001700720c */ /* 0x080fe20003fc6070 */
[----:B------:R-:W-:Y:S01]  /*0760*/  @!P1 IMAD.MOV R12, RZ, RZ, -R12 ;  /* 0x000000ffff0c9224 */ /* 0x000fe200078e0a0c */
[----:B------:R-:W-:-:S02]  /*0770*/  ISETP.GE.U32.AND P4, PT, R17, R0, PT ;  /* 0x000000001100720c */ /* 0x000fc40003f86070 */
[----:B------:R-:W-:Y:S02]  /*0780*/  ISETP.GE.U32.AND P0, PT, R19, R0, PT ;  /* 0x000000001300720c */ /* 0x000fe40003f06070 */
[----:B------:R-:W-:Y:S02]  /*0790*/  LOP3.LUT R0, R4, c[0x0][0x190], RZ, 0x3c, !PT ;  /* 0x0000640004007a12 */ /* 0x000fe400078e3cff */
[----:B------:R-:W-:Y:S02]  /*07a0*/  @!P3 IADD3 R15, R15, 0x1, RZ ;  /* 0x000000010f0fb810 */ /* 0x000fe40007ffe0ff */
[----:B------:R-:W-:Y:S02]  /*07b0*/  ISETP.GE.AND P3, PT, R0, RZ, PT ;  /* 0x000000ff0000720c */ /* 0x000fe40003f66270 */
[----:B------:R-:W-:Y:S02]  /*07c0*/  @!P2 IADD3 R13, -R13, RZ, RZ ;  /* 0x000000ff0d0da210 */ /* 0x000fe40007ffe1ff */
[----:B------:R-:W-:-:S02]  /*07d0*/  ISETP.GE.AND P2, PT, R5, RZ, PT ;  /* 0x000000ff0500720c */ /* 0x000fc40003f46270 */
[----:B------:R-:W-:Y:S02]  /*07e0*/  @P4 IADD3 R15, R15, 0x1, RZ ;  /* 0x000000010f0f4810 */ /* 0x000fe40007ffe0ff */
[----:B------:R-:W-:Y:S02]  /*07f0*/  @P6 IADD3 R3, R3, 0x1, RZ ;  /* 0x0000000103036810 */ /* 0x000fe40007ffe0ff */
[----:B------:R-:W-:Y:S02]  /*0800*/  ISETP.GE.AND P4, PT, R14, RZ, PT ;  /* 0x000000ff0e00720c */ /* 0x000fe40003f86270 */
[----:B------:R-:W-:Y:S01]  /*0810*/  @!P5 IADD3 R9, R9, 0x1, RZ ;  /* 0x000000010909d810 */ /* 0x000fe20007ffe0ff */
[----:B------:R-:W-:Y:S01]  /*0820*/  @!P3 IMAD.MOV R15, RZ, RZ, -R15 ;  /* 0x000000ffff0fb224 */ /* 0x000fe200078e0a0f */
[----:B------:R-:W-:Y:S02]  /*0830*/  ISETP.GE.AND P1, PT, R11, RZ, PT ;  /* 0x000000ff0b00720c */ /* 0x000fe40003f26270 */
[----:B------:R-:W-:Y:S01]  /*0840*/  ISETP.GT.U32.AND P6, PT, R2, R21, PT ;  /* 0x000000150200720c */ /* 0x000fe20003fc4070 */
[----:B------:R-:W-:Y:S01]  /*0850*/  @!P2 IMAD.MOV R6, RZ, RZ, -R6 ;  /* 0x000000ffff06a224 */ /* 0x000fe200078e0a06 */
[----:B------:R-:W-:-:S02]  /*0860*/  @P0 IADD3 R9, R9, 0x1, RZ ;  /* 0x0000000109090810 */ /* 0x000fc40007ffe0ff */
[----:B------:R-:W-:Y:S02]  /*0870*/  MOV R26, R3 ;  /* 0x00000003001a7202 */ /* 0x000fe40000000f00 */
[----:B------:R-:W-:Y:S01]  /*0880*/  ISETP.NE.AND P0, PT, RZ, c[0x0][0x190], PT ;  /* 0x00006400ff007a0c */ /* 0x000fe20003f05270 */
[----:B------:R-:W-:Y:S01]  /*0890*/  @!P4 IMAD.MOV R9, RZ, RZ, -R9 ;  /* 0x000000ffff09c224 */ /* 0x000fe200078e0a09 */
[----:B------:R-:W-:Y:S02]  /*08a0*/  LOP3.LUT R3, RZ, c[0x0][0x190], RZ, 0x33, !PT ;  /* 0x00006400ff037a12 */ /* 0x000fe400078e33ff */
[----:B------:R-:W-:Y:S02]  /*08b0*/  LOP3.LUT R0, R4, c[0x0][0x194], RZ, 0x3c, !PT ;  /* 0x0000650004007a12 */ /* 0x000fe400078e3cff */
[----:B------:R-:W-:Y:S02]  /*08c0*/  SEL R18, R3, R15, !P0 ;  /* 0x0000000f03127207 */ /* 0x000fe40004000000 */
[----:B------:R-:W-:-:S02]  /*08d0*/  ISETP.GE.AND P2, PT, R0, RZ, PT ;  /* 0x000000ff0000720c */ /* 0x000fc40003f46270 */
[----:B------:R-:W-:Y:S01]  /*08e0*/  @!P1 IADD3 R26, -R26, RZ, RZ ;  /* 0x000000ff1a1a9210 */ /* 0x000fe20007ffe1ff */
[----:B------:R-:W-:Y:S01]  /*08f0*/  IMAD.HI R0, R18, 0x66666667, RZ ;  /* 0x6666666712007827 */ /* 0x000fe200078e02ff */
[----:B------:R-:W-:Y:S02]  /*0900*/  SEL R20, R3, R13, !P0 ;  /* 0x0000000d03147207 */ /* 0x000fe40004000000 */
[----:B------:R-:W-:Y:S02]  /*0910*/  @!P6 IADD3 R21, R21, -R2, RZ ;  /* 0x800000021515e210 */ /* 0x000fe40007ffe0ff */
[C---:B------:R-:W-:Y:S01]  /*0920*/  SEL R24, R3.reuse, R8, !P0 ;  /* 0x0000000803187207 */ /* 0x040fe20004000000 */
[----:B------:R-:W-:Y:S01]  /*0930*/  IMAD.HI R8, R20, 0x66666667, RZ ;  /* 0x6666666714087827 */ /* 0x000fe200078e02ff */
[C---:B------:R-:W-:Y:S02]  /*0940*/  SEL R33, R3.reuse, R12, !P0 ;  /* 0x0000000c03217207 */ /* 0x040fe40004000000 */
[----:B------:R-:W-:-:S02]  /*0950*/  SEL R36, R3, R36, !P0 ;  /* 0x0000002403247207 */ /* 0x000fc40004000000 */
[C---:B------:R-:W-:Y:S02]  /*0960*/  SEL R16, R3.reuse, R6, !P0 ;  /* 0x0000000603107207 */ /* 0x040fe40004000000 */
[C---:B------:R-:W-:Y:S01]  /*0970*/  SEL R26, R3.reuse, R26, !P0 ;  /* 0x0000001a031a7207 */ /* 0x040fe20004000000 */
[----:B------:R-:W-:Y:S01]  /*0980*/  IMAD.HI R6, R36, 0x66666667, RZ ;  /* 0x6666666724067827 */ /* 0x000fe200078e02ff */
[----:B------:R-:W-:Y:S02]  /*0990*/  SEL R12, R3, R9, !P0 ;  /* 0x00000009030c7207 */ /* 0x000fe40004000000 */
[----:B------:R-:W-:Y:S01]  /*09a0*/  ISETP.GE.U32.AND P5, PT, R21, R2, PT ;  /* 0x000000021500720c */ /* 0x000fe20003fa6070 */
[----:B------:R-:W-:Y:S01]  /*09b0*/  IMAD.HI R2, R24, 0x66666667, RZ ;  /* 0x6666666718027827 */ /* 0x000fe200078e02ff */
[----:B------:R-:W-:Y:S02]  /*09c0*/  SHF.R.U32.HI R3, RZ, 0x1f, R0 ;  /* 0x0000001fff037819 */ /* 0x000fe40000011600 */
[----:B------:R-:W-:Y:S01]  /*09d0*/  SHF.R.U32.HI R11, RZ, 0x1f, R6 ;  /* 0x0000001fff0b7819 */ /* 0x000fe20000011606 */
[----:B------:R-:W-:Y:S01]  /*09e0*/  IMAD.HI R10, R12, 0x66666667, RZ ;  /* 0x666666670c0a7827 */ /* 0x000fe200078e02ff */
[----:B------:R-:W-:-:S02]  /*09f0*/  LEA.HI.SX32 R5, R0, R3, 0x18 ;  /* 0x0000000300057211 */ /* 0x000fc400078fc2ff */
[----:B------:R-:W-:Y:S01]  /*0a00*/  SHF.R.U32.HI R3, RZ, 0x1f, R8 ;  /* 0x0000001fff037819 */ /* 0x000fe20000011608 */
[----:B------:R-:W-:Y:S01]  /*0a10*/  IMAD.HI R0, R33, 0x66666667, RZ ;  /* 0x6666666721007827 */ /* 0x000fe200078e02ff */
[----:B------:R-:W-:Y:S02]  /*0a20*/  SHF.R.U32.HI R9, RZ, 0x1f, R2 ;  /* 0x0000001fff097819 */ /* 0x000fe40000011602 */
[----:B------:R-:W-:Y:S01]  /*0a30*/  LEA.HI.SX32 R13, R8, R3, 0x18 ;  /* 0x00000003080d7211 */ /* 0x000fe200078fc2ff */
[----:B------:R-:W-:Y:S01]  /*0a40*/  IMAD R18, R5, -0x280, R18 ;  /* 0xfffffd8005127824 */ /* 0x000fe200078e0212 */
[----:B------:R-:W-:Y:S01]  /*0a50*/  LEA.HI.SX32 R9, R2, R9, 0x18 ;  /* 0x0000000902097211 */ /* 0x000fe200078fc2ff */
[----:B------:R-:W-:Y:S01]  /*0a60*/  IMAD.HI R2, R16, 0x66666667, RZ ;  /* 0x6666666710027827 */ /* 0x000fe200078e02ff */
[----:B------:R-:W-:Y:S02]  /*0a70*/  SHF.R.U32.HI R3, RZ, 0x1f, R0 ;  /* 0x0000001fff037819 */ /* 0x000fe40000011600 */
[----:B------:R-:W-:Y:S01]  /*0a80*/  LEA.HI.SX32 R11, R6, R11, 0x18 ;  /* 0x0000000b060b7211 */ /* 0x000fe200078fc2ff */
[----:B------:R-:W-:Y:S01]  /*0a90*/  IMAD R24, R9, -0x280, R24 ;  /* 0xfffffd8009187824 */ /* 0x000fe200078e0218 */
[----:B------:R-:W-:Y:S01]  /*0aa0*/  LEA.HI.SX32 R0, R0, R3, 0x18 ;  /* 0x0000000300007211 */ /* 0x000fe200078fc2ff */
[----:B------:R-:W-:Y:S01]  /*0ab0*/  IMAD.HI R6, R26, 0x66666667, RZ ;  /* 0x666666671a067827 */ /* 0x000fe200078e02ff */
[----:B------:R-:W-:-:S02]  /*0ac0*/  SHF.R.U32.HI R15, RZ, 0x1f, R2 ;  /* 0x0000001fff0f7819 */ /* 0x000fc40000011602 */
[----:B------:R-:W-:Y:S01]  /*0ad0*/  SHF.R.U32.HI R19, RZ, 0x1f, R10 ;  /* 0x0000001fff137819 */ /* 0x000fe2000001160a */
[----:B------:R-:W-:Y:S01]  /*0ae0*/  IMAD R36, R11, -0x280, R36 ;  /* 0xfffffd800b247824 */ /* 0x000fe200078e0224 */
[----:B------:R-:W-:Y:S01]  /*0af0*/  LEA.HI.SX32 R15, R2, R15, 0x18 ;  /* 0x0000000f020f7211 */ /* 0x000fe200078fc2ff */
[----:B------:R-:W-:Y:S01]  /*0b00*/  IMAD R33, R0, -0x280, R33 ;  /* 0xfffffd8000217824 */ /* 0x000fe200078e0221 */
[----:B------:R-:W-:Y:S01]  /*0b10*/  PRMT R0, R18, 0x9910, RZ ;  /* 0x0000991012007816 */ /* 0x000fe200000000ff */
[----:B------:R-:W-:Y:S01]  /*0b20*/  IMAD R20, R13, -0x280, R20 ;  /* 0xfffffd800d147824 */ /* 0x000fe200078e0214 */
[----:B------:R-:W-:Y:S01]  /*0b30*/  PRMT R2, R24, 0x9910, RZ ;  /* 0x0000991018027816 */ /* 0x000fe200000000ff */
[----:B------:R-:W-:Y:S01]  /*0b40*/  IMAD R16, R15, -0x280, R16 ;  /* 0xfffffd800f107824 */ /* 0x000fe200078e0210 */
[----:B------:R-:W-:Y:S01]  /*0b50*/  PRMT R5, R36, 0x9910, RZ ;  /* 0x0000991024057816 */ /* 0x000fe200000000ff */
[----:B------:R-:W-:Y:S01]  /*0b60*/  IMAD R9, R0, 0x6667, RZ ;  /* 0x0000666700097824 */ /* 0x000fe200078e02ff */
[----:B------:R-:W-:Y:S01]  /*0b70*/  LEA.HI.SX32 R3, R10, R19, 0x18 ;  /* 0x000000130a037211 */ /* 0x000fe200078fc2ff */
[----:B------:R-:W-:Y:S01]  /*0b80*/  IMAD R10, R2, 0x6667, RZ ;  /* 0x00006667020a7824 */ /* 0x000fe200078e02ff */
[----:B------:R-:W-:Y:S01]  /*0b90*/  SHF.R.U32.HI R17, RZ, 0x1f, R6 ;  /* 0x0000001fff117819 */ /* 0x000fe20000011606 */
[----:B------:R-:W-:Y:S01]  /*0ba0*/  IMAD R11, R5, 0x6667, RZ ;  /* 0x00006667050b7824 */ /* 0x000fe200078e02ff */
[----:B------:R-:W-:Y:S01]  /*0bb0*/  SHF.R.S32.HI R0, RZ, 0x10, R9 ;  /* 0x00000010ff007819 */ /* 0x000fe20000011409 */
[----:B------:R-:W-:Y:S01]  /*0bc0*/  IMAD R12, R3, -0x280, R12 ;  /* 0xfffffd80030c7824 */ /* 0x000fe200078e020c */
[----:B------:R-:W-:Y:S01]  /*0bd0*/  LEA.HI.SX32 R17, R6, R17, 0x18 ;  /* 0x0000001106117211 */ /* 0x000fe200078fc2ff */
[----:B------:R-:W-:Y:S01]  /*0be0*/  IMAD.MOV.U32 R19, RZ, RZ, RZ ;  /* 0x000000ffff137224 */ /* 0x000fe200078e00ff */
[----:B------:R-:W-:-:S02]  /*0bf0*/  PRMT R6, R20, 0x9910, RZ ;  /* 0x0000991014067816 */ /* 0x000fc400000000ff */
[----:B------:R-:W-:Y:S01]  /*0c00*/  SHF.R.S32.HI R2, RZ, 0x10, R10 ;  /* 0x00000010ff027819 */ /* 0x000fe2000001140a */
[----:B------:R-:W-:Y:S01]  /*0c10*/  IMAD R26, R17, -0x280, R26 ;  /* 0xfffffd80111a7824 */ /* 0x000fe200078e021a */
[----:B------:R-:W-:Y:S01]  /*0c20*/  SHF.R.S32.HI R3, RZ, 0x10, R11 ;  /* 0x00000010ff037819 */ /* 0x000fe2000001140b */
[----:B------:R-:W-:Y:S01]  /*0c30*/  IMAD R13, R6, 0x6667, RZ ;  /* 0x00006667060d7824 */ /* 0x000fe200078e02ff */
[----:B------:R-:W-:Y:S02]  /*0c40*/  LOP3.LUT R0, R0, 0xffff, RZ, 0xc0, !PT ;  /* 0x0000ffff00007812 */ /* 0x000fe400078ec0ff */
[----:B------:R-:W-:Y:S02]  /*0c50*/  LOP3.LUT R2, R2, 0xffff, RZ, 0xc0, !PT ;  /* 0x0000ffff02027812 */ /* 0x000fe400078ec0ff */
[----:B------:R-:W-:Y:S02]  /*0c60*/  LOP3.LUT R6, R3, 0xffff, RZ, 0xc0, !PT ;  /* 0x0000ffff03067812 */ /* 0x000fe400078ec0ff */
[----:B------:R-:W-:-:S02]  /*0c70*/  SHF.R.U32.HI R0, RZ, 0xf, R0 ;  /* 0x0000000fff007819 */ /* 0x000fc40000011600 */
[----:B------:R-:W-:Y:S02]  /*0c80*/  SHF.R.U32.HI R3, RZ, 0xf, R2 ;  /* 0x0000000fff037819 */ /* 0x000fe40000011602 */
[----:B------:R-:W-:Y:S02]  /*0c90*/  SHF.R.U32.HI R6, RZ, 0xf, R6 ;  /* 0x0000000fff067819 */ /* 0x000fe40000011606 */
[----:B------:R-:W-:Y:S02]  /*0ca0*/  LEA.HI.SX32 R2, R9, R0, 0xd ;  /* 0x0000000009027211 */ /* 0x000fe400078f6aff */
[----:B------:R-:W-:Y:S02]  /*0cb0*/  LEA.HI.SX32 R0, R10, R3, 0xd ;  /* 0x000000030a007211 */ /* 0x000fe400078f6aff */
[----:B------:R-:W-:Y:S02]  /*0cc0*/  PRMT R3, R33, 0x9910, RZ ;  /* 0x0000991021037816 */ /* 0x000fe400000000ff */
[----:B------:R-:W-:-:S02]  /*0cd0*/  LEA.HI.SX32 R6, R11, R6, 0xd ;  /* 0x000000060b067211 */ /* 0x000fc400078f6aff */
[----:B------:R-:W-:Y:S01]  /*0ce0*/  PRMT R11, R26, 0x9910, RZ ;  /* 0x000099101a0b7816 */ /* 0x000fe200000000ff */
[----:B------:R-:W-:Y:S01]  /*0cf0*/  IMAD R10, R3, 0x6667, RZ ;  /* 0x00006667030a7824 */ /* 0x000fe200078e02ff */
[----:B------:R-:W-:Y:S02]  /*0d00*/  PRMT R9, R16, 0x9910, RZ ;  /* 0x0000991010097816 */ /* 0x000fe400000000ff */
[----:B------:R-:W-:Y:S01]  /*0d10*/  ISETP.NE.AND P1, PT, RZ, c[0x0][0x194], PT ;  /* 0x00006500ff007a0c */ /* 0x000fe20003f25270 */
[----:B------:R-:W-:Y:S01]  /*0d20*/  IMAD R22, R11, 0x6667, RZ ;  /* 0x000066670b167824 */ /* 0x000fe200078e02ff */
[----:B------:R-:W-:Y:S01]  /*0d30*/  SHF.R.S32.HI R3, RZ, 0x10, R10 ;  /* 0x00000010ff037819 */ /* 0x000fe2000001140a */
[----:B------:R-:W-:Y:S01]  /*0d40*/  IMAD R14, R9, 0x6667, RZ ;  /* 0x00006667090e7824 */ /* 0x000fe200078e02ff */
[----:B------:R-:W-:Y:S02]  /*0d50*/  @!P6 IADD3 R7, R7, 0x1, RZ ;  /* 0x000000010707e810 */ /* 0x000fe40007ffe0ff */
[----:B------:R-:W-:-:S02]  /*0d60*/  SHF.R.S32.HI R9, RZ, 0x10, R22 ;  /* 0x00000010ff097819 */ /* 0x000fc40000011416 */
[----:B------:R-:W-:Y:S02]  /*0d70*/  LOP3.LUT R17, R3, 0xffff, RZ, 0xc0, !PT ;  /* 0x0000ffff03117812 */ /* 0x000fe400078ec0ff */
[----:B------:R-:W-:Y:S02]  /*0d80*/  SHF.R.S32.HI R5, RZ, 0x10, R13 ;  /* 0x00000010ff057819 */ /* 0x000fe4000001140d */
[----:B------:R-:W-:Y:S02]  /*0d90*/  LOP3.LUT R9, R9, 0xffff, RZ, 0xc0, !PT ;  /* 0x0000ffff09097812 */ /* 0x000fe400078ec0ff */
[----:B------:R-:W-:Y:S02]  /*0da0*/  SHF.R.U32.HI R17, RZ, 0xf, R17 ;  /* 0x0000000fff117819 */ /* 0x000fe40000011611 */
[----:B------:R-:W-:Y:S02]  /*0db0*/  @P5 IADD3 R7, R7, 0x1, RZ ;  /* 0x0000000107075810 */ /* 0x000fe40007ffe0ff */
[----:B------:R-:W-:-:S02]  /*0dc0*/  LOP3.LUT R5, R5, 0xffff, RZ, 0xc0, !PT ;  /* 0x0000ffff05057812 */ /* 0x000fc400078ec0ff */
[----:B------:R-:W-:Y:S01]  /*0dd0*/  SHF.R.U32.HI R9, RZ, 0xf, R9 ;  /* 0x0000000fff097819 */ /* 0x000fe20000011609 */
[----:B------:R-:W-:Y:S01]  /*0de0*/  @!P2 IMAD.MOV R7, RZ, RZ, -R7 ;  /* 0x000000ffff07a224 */ /* 0x000fe200078e0a07 */
[----:B------:R-:W-:Y:S02]  /*0df0*/  SHF.R.S32.HI R3, RZ, 0x10, R14 ;  /* 0x00000010ff037819 */ /* 0x000fe4000001140e */
[----:B------:R-:W-:Y:S02]  /*0e00*/  LEA.HI.SX32 R17, R10, R17, 0xd ;  /* 0x000000110a117211 */ /* 0x000fe400078f6aff */
[----:B------:R-:W-:Y:S02]  /*0e10*/  PRMT R10, R0, 0x9910, RZ ;  /* 0x00009910000a7816 */ /* 0x000fe400000000ff */
[----:B------:R-:W-:Y:S02]  /*0e20*/  SHF.R.U32.HI R8, RZ, 0xf, R5 ;  /* 0x0000000fff087819 */ /* 0x000fe40000011605 */
[----:B------:R-:W-:-:S02]  /*0e30*/  LEA.HI.SX32 R0, R22, R9, 0xd ;  /* 0x0000000916007211 */ /* 0x000fc400078f6aff */
[----:B------:R-:W-:Y:S02]  /*0e40*/  @!P1 LOP3.LUT R7, RZ, c[0x0][0x194], RZ, 0x33, !PT ;  /* 0x00006500ff079a12 */ /* 0x000fe400078e33ff */
[----:B------:R-:W-:Y:S02]  /*0e50*/  LOP3.LUT R3, R3, 0xffff, RZ, 0xc0, !PT ;  /* 0x0000ffff03037812 */ /* 0x000fe400078ec0ff */
[----:B------:R-:W-:Y:S02]  /*0e60*/  PRMT R22, R6, 0x9910, RZ ;  /* 0x0000991006167816 */ /* 0x000fe400000000ff */
[----:B------:R-:W-:Y:S02]  /*0e70*/  PRMT R2, R2, 0x9910, RZ ;  /* 0x0000991002027816 */ /* 0x000fe400000000ff */
[----:B------:R-:W-:Y:S02]  /*0e80*/  ISETP.GE.AND P0, PT, R4, c[0x0][0x1a0], PT ;  /* 0x0000680004007a0c */ /* 0x000fe40003f06270 */
[----:B------:R-:W-:-:S02]  /*0e90*/  PRMT R9, R12, 0x9910, RZ ;  /* 0x000099100c097816 */ /* 0x000fc400000000ff */
[----:B------:R-:W-:Y:S01]  /*0ea0*/  LEA.HI.SX32 R8, R13, R8, 0xd ;  /* 0x000000080d087211 */ /* 0x000fe200078f6aff */
[C---:B------:R-:W-:Y:S01]  /*0eb0*/  IMAD R32, R7.reuse, 0x20, R22 ;  /* 0x0000002007207824 */ /* 0x040fe200078e0216 */
[----:B------:R-:W-:Y:S02]  /*0ec0*/  SHF.R.U32.HI R13, RZ, 0xf, R3 ;  /* 0x0000000fff0d7819 */ /* 0x000fe40000011603 */
[----:B------:R-:W-:Y:S02]  /*0ed0*/  MOV R5, 0x4 ;  /* 0x0000000400057802 */ /* 0x000fe40000000f00 */
[C---:B------:R-:W-:Y:S02]  /*0ee0*/  LEA R28, R7.reuse, R2, 0x5 ;  /* 0x00000002071c7211 */ /* 0x040fe400078e28ff */
[----:B------:R-:W-:Y:S02]  /*0ef0*/  MOV R22, R9 ;  /* 0x0000000900167202 */ /* 0x000fe40000000f00 */
[----:B------:R-:W-:Y:S01]  /*0f00*/  LEA.HI.SX32 R13, R14, R13, 0xd ;  /* 0x0000000d0e0d7211 */ /* 0x000fe200078f6aff */
[----:B------:R-:W-:-:S02]  /*0f10*/  IMAD R14, R7, 0x20, R10 ;  /* 0x00000020070e7824 */ /* 0x000fc400078e020a */
[----:B------:R-:W-:-:S04]  /*0f20*/  IMAD.WIDE R10, R28, R5, c[0x0][0x170] ;  /* 0x00005c001c0a7625 */ /* 0x000fc800078e0205 */
[----:B------:R-:W-:Y:S01]  /*0f30*/  IMAD R22, R22, 0x6667, RZ ;  /* 0x0000666716167824 */ /* 0x000fe200078e02ff */
[----:B------:R0:W2:Y:S01]  /*0f40*/  @!P0 LDG.E.EL R31, [R10.64] ;  /* 0x000000060a1f8981 */ /* 0x0000a2000c2e1900 */
[----:B------:R-:W-:Y:S01]  /*0f50*/  IMAD.WIDE R2, R28, R5, c[0x0][0x168] ;  /* 0x00005a001c027625 */ /* 0x000fe200078e0205 */
[----:B------:R-:W-:-:S03]  /*0f60*/  MOV R6, RZ ;  /* 0x000000ff00067202 */ /* 0x000fc60000000f00 */
[CC--:B------:R-:W-:Y:S01]  /*0f70*/  IMAD.WIDE R28, R14.reuse, R5.reuse, c[0x0][0x168] ;  /* 0x00005a000e1c7625 */ /* 0x0c0fe200078e0205 */
[----:B------:R-:W-:Y:S01]  /*0f80*/  MOV R23, RZ ;  /* 0x000000ff00177202 */ /* 0x000fe20000000f00 */
[----:B------:R1:W3:Y:S02]  /*0f90*/  @!P0 LDG.E.EL R19, [R2.64] ;  /* 0x0000000602138981 */ /* 0x0002e4000c2e1900 */
[-C--:B------:R-:W-:Y:S01]  /*0fa0*/  IMAD.WIDE R14, R14, R5.reuse, c[0x0][0x170] ;  /* 0x00005c000e0e7625 */ /* 0x080fe200078e0205 */
[----:B0-----:R-:W-:Y:S02]  /*0fb0*/  SHF.R.S32.HI R11, RZ, 0x10, R22 ;  /* 0x00000010ff0b7819 */ /* 0x001fe40000011416 */
[----:B------:R-:W-:Y:S01]  /*0fc0*/  PRMT R10, R8, 0x9910, RZ ;  /* 0x00009910080a7816 */ /* 0x000fe200000000ff */
[----:B------:R-:W-:Y:S01]  /*0fd0*/  IMAD.MOV.U32 R21, RZ, RZ, RZ ;  /* 0x000000ffff157224 */ /* 0x000fe200078e00ff */
[----:B------:R-:W-:Y:S01]  /*0fe0*/  LOP3.LUT R11, R11, 0xffff, RZ, 0xc0, !PT ;  /* 0x0000ffff0b0b7812 */ /* 0x000fe200078ec0ff */
[----:B------:R0:W4:Y:S01]  /*0ff0*/  @!P0 LDG.E.EL R6, [R14.64] ;  /* 0x000000060e068981 */ /* 0x000122000c2e1900 */
[----:B------:R-:W-:-:S03]  /*1000*/  IMAD.WIDE R8, R32, R5, c[0x0][0x170] ;  /* 0x00005c0020087625 */ /* 0x000fc600078e0205 */
[----:B------:R5:W2:Y:S01]  /*1010*/  @!P0 LDG.E.EL R23, [R28.64] ;  /* 0x000000061c178981 */ /* 0x000aa2000c2e1900 */
[----:B-1----:R-:W-:-:S03]  /*1020*/  IMAD.WIDE R2, R32, R5, c[0x0][0x168] ;  /* 0x00005a0020027625 */ /* 0x002fc600078e0205 */
[----:B------:R1:W2:Y:S01]  /*1030*/  @!P0 LDG.E.EL R21, [R8.64] ;  /* 0x0000000608158981 */ /* 0x0002a2000c2e1900 */
[----:B0-----:R-:W-:Y:S02]  /*1040*/  PRMT R14, R17, 0x9910, RZ ;  /* 0x00009910110e7816 */ /* 0x001fe400000000ff */
[----:B------:R-:W-:Y:S01]  /*1050*/  SHF.R.U32.HI R15, RZ, 0xf, R11 ;  /* 0x0000000fff0f7819 */ /* 0x000fe2000001160b */
[----:B------:R0:W2:Y:S01]  /*1060*/  @!P0 LDG.E.EL R30, [R2.64] ;  /* 0x00000006021e8981 */ /* 0x0000a2000c2e1900 */
[C---:B-----5:R-:W-:Y:S02]  /*1070*/  LEA R28, R7.reuse, R10, 0x5 ;  /* 0x0000000a071c7211 */ /* 0x060fe400078e28ff */
[----:B------:R-:W-:Y:S02]  /*1080*/  LEA R14, R7, R14, 0x5 ;  /* 0x0000000e070e7211 */ /* 0x000fe400078e28ff */
[----:B------:R-:W-:Y:S02]  /*1090*/  LEA.HI.SX32 R15, R22, R15, 0xd ;  /* 0x0000000f160f7211 */ /* 0x000fe400078f6aff */
[----:B------:R-:W-:Y:S01]  /*10a0*/  PRMT R22, R13, 0x9910, RZ ;  /* 0x000099100d167816 */ /* 0x000fe200000000ff */
[----:B-1----:R-:W-:Y:S01]  /*10b0*/  IMAD.WIDE R8, R14, R5, c[0x0][0x168] ;  /* 0x00005a000e087625 */ /* 0x002fe200078e0205 */
[----:B------:R-:W-:-:S03]  /*10c0*/  PRMT R0, R0, 0x9910, RZ ;  /* 0x0000991000007816 */ /* 0x000fc600000000ff */
[CC--:B0-----:R-:W-:Y:S01]  /*10d0*/  IMAD.WIDE R2, R28.reuse, R5.reuse, c[0x0][0x170] ;  /* 0x00005c001c027625 */ /* 0x0c1fe200078e0205 */
[----:B------:R0:W5:Y:S03]  /*10e0*/  @!P0 LDG.E.EL R37, [R8.64] ;  /* 0x0000000608258981 */ /* 0x000166000c2e1900 */
[-C--:B------:R-:W-:Y:S01]  /*10f0*/  IMAD.WIDE R10, R28, R5.reuse, c[0x0][0x168] ;  /* 0x00005a001c0a7625 */ /* 0x080fe200078e0205 */
[----:B------:R-:W-:Y:S01]  /*1100*/  PRMT R28, R15, 0x9910, RZ ;  /* 0x000099100f1c7816 */ /* 0x000fe200000000ff */
[----:B------:R1:W2:Y:S02]  /*1110*/  @!P0 LDG.E.EL R27, [R2.64] ;  /* 0x00000006021b8981 */ /* 0x0002a4000c2e1900 */
[C---:B------:R-:W-:Y:S01]  /*1120*/  IMAD R13, R7.reuse, 0x20, R22 ;  /* 0x00000020070d7824 */ /* 0x040fe200078e0216 */
[----:B------:R-:W-:Y:S01]  /*1130*/  MOV R32, RZ ;  /* 0x000000ff00207202 */ /* 0x000fe20000000f00 */
[----:B------:R-:W-:Y:S01]  /*1140*/  IMAD R0, R7, 0x20, R0 ;  /* 0x0000002007007824 */ /* 0x000fe200078e0200 */
[----:B------:R1:W2:Y:S01]  /*1150*/  @!P0 LDG.E.EL R35, [R10.64] ;  /* 0x000000060a238981 */ /* 0x0002a2000c2e1900 */
[----:B0-----:R-:W-:-:S04]  /*1160*/  IMAD.WIDE R8, R13, R5, c[0x0][0x168] ;  /* 0x00005a000d087625 */ /* 0x001fc800078e0205 */
[-C--:B-1----:R-:W-:Y:S01]  /*1170*/  IMAD.WIDE R2, R14, R5.reuse, c[0x0][0x170] ;  /* 0x00005c000e027625 */ /* 0x082fe200078e0205 */
[----:B------:R-:W-:Y:S01]  /*1180*/  LEA R14, R7, R28, 0x5 ;  /* 0x0000001c070e7211 */ /* 0x000fe200078e28ff */
[----:B------:R0:W2:Y:S01]  /*1190*/  @!P0 LDG.E.EL R34, [R8.64] ;  /* 0x0000000608228981 */ /* 0x0000a2000c2e1900 */
[----:B------:R-:W-:Y:S01]  /*11a0*/  MOV R22, RZ ;  /* 0x000000ff00167202 */ /* 0x000fe20000000f00 */
[----:B------:R-:W-:Y:S02]  /*11b0*/  IMAD.MOV.U32 R25, RZ, RZ, RZ ;  /* 0x000000ffff197224 */ /* 0x000fe400078e00ff */
[----:B------:R1:W2:Y:S01]  /*11c0*/  @!P0 LDG.E.EL R32, [R2.64] ;  /* 0x0000000602208981 */ /* 0x0002a2000c2e1900 */
[----:B------:R-:W-:-:S04]  /*11d0*/  IMAD.WIDE R10, R13, R5, c[0x0][0x170] ;  /* 0x00005c000d0a7625 */ /* 0x000fc800078e0205 */
[-C--:B------:R-:W-:Y:S01]  /*11e0*/  IMAD.WIDE R28, R14, R5.reuse, c[0x0][0x168] ;  /* 0x00005a000e1c7625 */ /* 0x080fe200078e0205 */
[----:B------:R1:W2:Y:S03]  /*11f0*/  @!P0 LDG.E.EL R22, [R10.64] ;  /* 0x000000060a168981 */ /* 0x0002a6000c2e1900 */
[----:B0-----:R-:W-:Y:S01]  /*1200*/  IMAD.WIDE R8, R0, R5, c[0x0][0x168] ;  /* 0x00005a0000087625 */ /* 0x001fe200078e0205 */
[----:B-1----:R-:W-:-:S03]  /*1210*/  MOV R3, 0x2 ;  /* 0x0000000200037802 */ /* 0x002fc60000000f00 */
[----:B------:R-:W-:Y:S01]  /*1220*/  IMAD.MOV.U32 R2, RZ, RZ, RZ ;  /* 0x000000ffff027224 */ /* 0x000fe200078e00ff */
[----:B------:R0:W2:Y:S01]  /*1230*/  @!P0 LDG.E.EL R25, [R8.64] ;  /* 0x0000000608198981 */ /* 0x0000a2000c2e1900 */
[----:B------:R-:W-:Y:S01]  /*1240*/  IMAD.WIDE R14, R14, R5, c[0x0][0x170] ;  /* 0x00005c000e0e7625 */ /* 0x000fe200078e0205 */
[----:B------:R-:W-:-:S04]  /*1250*/  CS2R R10, SRZ ;  /* 0x00000000000a7805 */ /* 0x000fc8000001ff00 */
[----:B------:R1:W2:Y:S01]  /*1260*/  @!P0 LDG.E.EL R2, [R14.64] ;  /* 0x000000060e028981 */ /* 0x0002a2000c2e1900 */
[----:B0-----:R-:W-:Y:S01]  /*1270*/  CS2R R8, SRZ ;  /* 0x0000000000087805 */ /* 0x001fe2000001ff00 */
[----:B------:R-:W-:Y:S01]  /*1280*/  MOV R17, RZ ;  /* 0x000000ff00117202 */ /* 0x000fe20000000f00 */
[----:B-1----:R-:W-:-:S05]  /*1290*/  IMAD.WIDE R14, R4, R3, c[0x0][0x160] ;  /* 0x00005800040e7625 */ /* 0x002fca00078e0203 */
[----:B------:R0:W2:Y:S04]  /*12a0*/  @!P0 LDG.E.EL R17, [R28.64] ;  /* 0x000000061c118981 */ /* 0x0000a8000c2e1900 */
[----:B------:R1:W2:Y:S01]  /*12b0*/  @!P0 LDG.E.EL.128 R8, [R14.64] ;  /* 0x000000060e088981 */ /* 0x0002a2000c2e1d00 */
[----:B------:R-:W-:Y:S01]  /*12c0*/  PRMT R7, RZ, 0x7610, R7 ;  /* 0x00007610ff077816 */ /* 0x000fe20000000007 */
[----:B0-----:R-:W-:Y:S01]  /*12d0*/  IMAD.WIDE R28, R0, R5, c[0x0][0x170] ;  /* 0x00005c00001c7625 */ /* 0x001fe200078e0205 */
[----:B------:R-:W-:-:S03]  /*12e0*/  PRMT R5, RZ, 0x7610, R5 ;  /* 0x00007610ff057816 */ /* 0x000fc60000000005 */
[----:B-1----:R-:W-:-:S04]  /*12f0*/  IMAD.WIDE R14, R12, R3, c[0x0][0x178] ;  /* 0x00005e000c0e7625 */ /* 0x002fc800078e0203 */
[----:B------:R-:W-:Y:S01]  /*1300*/  IMAD.WIDE R12, R12, R3, c[0x0][0x180] ;  /* 0x000060000c0c7625 */ /* 0x000fe200078e0203 */
[----:B------:R0:W3:Y:S04]  /*1310*/  @!P0 LDG.E.EL.U16 R5, [R14.64] ;  /* 0x000000060e058981 */ /* 0x0000e8000c2e1500 */
[----:B------:R2:W3:Y:S01]  /*1320*/  @!P0 LDG.E.EL.U16 R7, [R12.64] ;  /* 0x000000060c078981 */ /* 0x0004e2000c2e1500 */
[----:B------:R-:W-:-:S06]  /*1330*/  IMAD.MOV.U32 R0, RZ, RZ, RZ ;  /* 0x000000ffff007224 */ /* 0x000fcc00078e00ff */
[----:B------:R1:W3:Y:S01]  /*1340*/  @!P0 LDG.E.EL R0, [R28.64] ;  /* 0x000000061c008981 */ /* 0x0002e2000c2e1900 */
[----:B------:R-:W-:-:S04]  /*1350*/  UIMAD UR4, UR4, UR5, URZ ;  /* 0x00000005040472a4 */ /* 0x000fc8000f8e023f */
[----:B------:R-:W-:Y:S01]  /*1360*/  UIMAD UR4, UR4, 0x14, URZ ;  /* 0x00000014040478a4 */ /* 0x000fe2000f8e023f */
[----:B0-----:R-:W-:-:S04]  /*1370*/  IMAD.WIDE R14, R26, R3, c[0x0][0x178] ;  /* 0x00005e001a0e7625 */ /* 0x001fc800078e0203 */
[----:B--2---:R-:W-:-:S05]  /*1380*/  HADD2.F32 R12, -RZ, R11.H1_H1 ;  /* 0x3000000bff0c7230 */ /* 0x004fca0000004100 */
[----:B------:R-:W-:Y:S01]  /*1390*/  FADD R12, R12, -R17 ;  /* 0x800000110c0c7221 */ /* 0x000fe20000000000 */
[----:B------:R-:W-:-:S04]  /*13a0*/  I2FP.F32.S32 R17, UR4 ;  /* 0x0000000400117c45 */ /* 0x000fc80008201400 */
[----:B------:R-:W-:-:S04]  /*13b0*/  FSETP.GEU.AND P1, PT, R17, RZ, PT ;  /* 0x000000ff1100720b */ /* 0x000fc80003f2e000 */
[----:B-1----:R-:W-:-:S04]  /*13c0*/  FSEL R28, R17, RZ, P1 ;  /* 0x000000ff111c7208 */ /* 0x002fc80000800000 */
[C---:B------:R-:W-:Y:S02]  /*13d0*/  FSETP.GT.AND P1, PT, |R28|.reuse, 8.50705917302346158658e+37, PT ;  /* 0x7e8000001c00780b */ /* 0x040fe40003f24200 */
[----:B------:R-:W-:-:S11]  /*13e0*/  FSETP.GEU.AND P2, PT, |R28|, 1.175494350822287508e-38, PT ;  /* 0x008000001c00780b */ /* 0x000fd60003f4e200 */
[----:B------:R-:W-:-:S04]  /*13f0*/  @P1 FMUL R28, R28, 0.25 ;  /* 0x3e8000001c1c1820 */ /* 0x000fc80000400000 */
[----:B------:R-:W-:-:S04]  /*1400*/  @!P2 FMUL R28, R28, 16777216 ;  /* 0x4b8000001c1ca820 */ /* 0x000fc80000400000 */
[----:B------:R-:W0:Y:S01]  /*1410*/  MUFU.RCP R13, R28 ;  /* 0x0000001c000d7308 */ /* 0x000e220000001000 */
[----:B------:R-:W-:-:S04]  /*1420*/  @P1 FMUL R2, R2, 0.25 ;  /* 0x3e80000002021820 */ /* 0x000fc80000400000 */
[----:B------:R-:W-:-:S04]  /*1430*/  @!P2 FMUL R2, R2, 16777216 ;  /* 0x4b8000000202a820 */ /* 0x000fc80000400000 */
[----:B0-----:R-:W-:-:S04]  /*1440*/  FFMA R29, R13, R2, 9.9999997473787516356e-06 ;  /* 0x3727c5ac0d1d7423 */ /* 0x001fc80000000002 */
[----:B------:R-:W0:Y:S01]  /*1450*/  MUFU.RSQ R17, R29 ;  /* 0x0000001d00117308 */ /* 0x000e220000001400 */
[----:B---3--:R-:W-:Y:S01]  /*1460*/  HADD2.F32 R5, -RZ, R5.H0_H0 ;  /* 0x20000005ff057230 */ /* 0x008fe20000004100 */
[----:B------:R-:W-:Y:S01]  /*1470*/  PRMT R2, RZ, 0x7610, R2 ;  /* 0x00007610ff027816 */ /* 0x000fe20000000002 */
[----:B0-----:R-:W-:Y:S01]  /*1480*/  FMUL R17, R17, R12 ;  /* 0x0000000c11117220 */ /* 0x001fe20000400000 */
[----:B------:R-:W-:-:S06]  /*1490*/  PRMT R12, RZ, 0x7610, R12 ;  /* 0x00007610ff0c7816 */ /* 0x000fcc000000000c */
[----:B------:R0:W2:Y:S01]  /*14a0*/  @!P0 LDG.E.EL.U16 R12, [R14.64] ;  /* 0x000000060e0c8981 */ /* 0x0000a2000c2e1500 */
[----:B------:R-:W-:-:S04]  /*14b0*/  IMAD.WIDE R28, R16, R3, c[0x0][0x178] ;  /* 0x00005e00101c7625 */ /* 0x000fc800078e0203 */
[----:B0-----:R-:W-:-:S04]  /*14c0*/  IMAD.WIDE R14, R26, R3, c[0x0][0x180] ;  /* 0x000060001a0e7625 */ /* 0x001fc800078e0203 */
[----:B------:R-:W-:Y:S01]  /*14d0*/  HADD2.F32 R26, -RZ, R7.H0_H0 ;  /* 0x20000007ff1a7230 */ /* 0x000fe20000004100 */
[----:B------:R0:W3:Y:S04]  /*14e0*/  @!P0 LDG.E.EL.U16 R2, [R14.64] ;  /* 0x000000060e028981 */ /* 0x0000e8000c2e1500 */
[--C-:B------:R-:W-:Y:S01]  /*14f0*/  FFMA R7, R5, R17, R26.reuse ;  /* 0x0000001105077223 */ /* 0x100fe2000000001a */
[----:B------:R-:W-:Y:S01]  /*1500*/  PRMT R5, RZ, 0x7610, R5 ;  /* 0x00007610ff057816 */ /* 0x000fe20000000005 */
[----:B------:R-:W-:Y:S01]  /*1510*/  IMAD.WIDE R16, R16, R3, c[0x0][0x180] ;  /* 0x0000600010107625 */ /* 0x000fe200078e0203 */
[----:B------:R-:W-:Y:S01]  /*1520*/  PRMT R26, RZ, 0x7610, R26 ;  /* 0x00007610ff1a7816 */ /* 0x000fe2000000001a */
[----:B------:R-:W-:Y:S01]  /*1530*/  @P1 FMUL R31, R31, 0.25 ;  /* 0x3e8000001f1f1820 */ /* 0x000fe20000400000 */
[----:B----4-:R-:W-:Y:S01]  /*1540*/  @P1 FMUL R6, R6, 0.25 ;  /* 0x3e80000006061820 */ /* 0x010fe20000400000 */
[----:B------:R-:W-:Y:S01]  /*1550*/  @P1 FMUL R21, R21, 0.25 ;  /* 0x3e80000015151820 */ /* 0x000fe20000400000 */
[----:B------:R-:W-:Y:S01]  /*1560*/  @P1 FMUL R27, R27, 0.25 ;  /* 0x3e8000001b1b1820 */ /* 0x000fe20000400000 */
[----:B------:R-:W-:Y:S01]  /*1570*/  @P1 FMUL R32, R32, 0.25 ;  /* 0x3e80000020201820 */ /* 0x000fe20000400000 */
[----:B------:R-:W-:Y:S01]  /*1580*/  @P1 FMUL R22, R22, 0.25 ;  /* 0x3e80000016161820 */ /* 0x000fe20000400000 */
[----:B------:R-:W-:Y:S01]  /*1590*/  @P1 FMUL R0, R0, 0.25 ;  /* 0x3e80000000001820 */ /* 0x000fe20000400000 */
[----:B------:R1:W4:Y:S01]  /*15a0*/  @!P0 LDG.E.EL.U16 R5, [R28.64] ;  /* 0x000000061c058981 */ /* 0x000322000c2e1500 */
[----:B0-----:R-:W-:-:S02]  /*15b0*/  PRMT R15, RZ, 0x7610, R15 ;  /* 0x00007610ff0f7816 */ /* 0x001fc4000000000f */
[----:B------:R-:W-:Y:S01]  /*15c0*/  PRMT R14, RZ, 0x7610, R14 ;  /* 0x00007610ff0e7816 */ /* 0x000fe2000000000e */
[----:B------:R0:W4:Y:S01]  /*15d0*/  @!P0 LDG.E.EL.U16 R26, [R16.64] ;  /* 0x00000006101a8981 */ /* 0x000122000c2e1500 */
[----:B------:R-:W-:Y:S01]  /*15e0*/  @!P2 FMUL R31, R31, 16777216 ;  /* 0x4b8000001f1fa820 */ /* 0x000fe20000400000 */
[----:B------:R-:W-:Y:S01]  /*15f0*/  @!P2 FMUL R6, R6, 16777216 ;  /* 0x4b8000000606a820 */ /* 0x000fe20000400000 */
[----:B------:R-:W-:Y:S01]  /*1600*/  @!P2 FMUL R21, R21, 16777216 ;  /* 0x4b8000001515a820 */ /* 0x000fe20000400000 */
[----:B------:R-:W-:Y:S01]  /*1610*/  @!P2 FMUL R27, R27, 16777216 ;  /* 0x4b8000001b1ba820 */ /* 0x000fe20000400000 */
[CC--:B-1----:R-:W-:Y:S01]  /*1620*/  IMAD.WIDE R28, R33.reuse, R3.reuse, c[0x0][0x178] ;  /* 0x00005e00211c7625 */ /* 0x0c2fe200078e0203 */
[----:B------:R-:W-:Y:S01]  /*1630*/  @!P2 FMUL R32, R32, 16777216 ;  /* 0x4b8000002020a820 */ /* 0x000fe20000400000 */
[----:B------:R-:W-:Y:S02]  /*1640*/  @!P2 FMUL R22, R22, 16777216 ;  /* 0x4b8000001616a820 */ /* 0x000fe40000400000 */
[----:B0-----:R-:W-:Y:S01]  /*1650*/  IMAD.WIDE R16, R33, R3, c[0x0][0x180] ;  /* 0x0000600021107625 */ /* 0x001fe200078e0203 */
[----:B------:R-:W-:Y:S01]  /*1660*/  @!P2 FMUL R0, R0, 16777216 ;  /* 0x4b8000000000a820 */ /* 0x000fe20000400000 */
[----:B------:R0:W4:Y:S01]  /*1670*/  @!P0 LDG.E.EL.U16 R15, [R28.64] ;  /* 0x000000061c0f8981 */ /* 0x000122000c2e1500 */
[C---:B------:R-:W-:Y:S01]  /*1680*/  FFMA R6, R13.reuse, R6, 9.9999997473787516356e-06 ;  /* 0x3727c5ac0d067423 */ /* 0x040fe20000000006 */
[C---:B------:R-:W-:Y:S01]  /*1690*/  FFMA R27, R13.reuse, R27, 9.9999997473787516356e-06 ;  /* 0x3727c5ac0d1b7423 */ /* 0x040fe2000000001b */
[C---:B------:R-:W-:Y:S01]  /*16a0*/  FFMA R0, R13.reuse, R0, 9.9999997473787516356e-06 ;  /* 0x3727c5ac0d007423 */ /* 0x040fe20000000000 */
[----:B------:R1:W4:Y:S01]  /*16b0*/  @!P0 LDG.E.EL.U16 R14, [R16.64] ;  /* 0x00000006100e8981 */ /* 0x000322000c2e1500 */
[----:B------:R-:W-:Y:S01]  /*16c0*/  HADD2.F32 R11, -RZ, R11.H0_H0 ;  /* 0x2000000bff0b7230 */ /* 0x000fe20000004100 */
[C---:B0-----:R-:W-:Y:S01]  /*16d0*/  FFMA R29, R13.reuse, R32, 9.9999997473787516356e-06 ;  /* 0x3727c5ac0d1d7423 */ /* 0x041fe20000000020 */
[C---:B------:R-:W-:Y:S01]  /*16e0*/  FFMA R28, R13.reuse, R22, 9.9999997473787516356e-06 ;  /* 0x3727c5ac0d1c7423 */ /* 0x040fe20000000016 */
[C---:B------:R-:W-:Y:S01]  /*16f0*/  IMAD.WIDE R32, R20.reuse, R3, c[0x0][0x178] ;  /* 0x00005e0014207625 */ /* 0x040fe200078e0203 */
[C---:B-1----:R-:W-:Y:S01]  /*1700*/  FFMA R17, R13.reuse, R31, 9.9999997473787516356e-06 ;  /* 0x3727c5ac0d117423 */ /* 0x042fe2000000001f */
[----:B------:R-:W-:Y:S01]  /*1710*/  FFMA R16, R13, R21, 9.9999997473787516356e-06 ;  /* 0x3727c5ac0d107423 */ /* 0x000fe20000000015 */
[----:B------:R-:W-:Y:S01]  /*1720*/  PRMT R13, RZ, 0x7610, R13 ;  /* 0x00007610ff0d7816 */ /* 0x000fe2000000000d */
[----:B------:R-:W-:Y:S01]  /*1730*/  IMAD.WIDE R20, R20, R3, c[0x0][0x180] ;  /* 0x0000600014147625 */ /* 0x000fe200078e0203 */
[----:B------:R-:W-:-:S04]  /*1740*/  PRMT R22, RZ, 0x7610, R22 ;  /* 0x00007610ff167816 */ /* 0x000fc80000000016 */
[----:B------:R0:W4:Y:S01]  /*1750*/  @!P0 LDG.E.EL.U16 R13, [R32.64] ;  /* 0x00000006200d8981 */ /* 0x000122000c2e1500 */
[----:B------:R-:W-:-:S03]  /*1760*/  PRMT R31, RZ, 0x7610, R31 ;  /* 0x00007610ff1f7816 */ /* 0x000fc6000000001f */
[----:B------:R1:W4:Y:S01]  /*1770*/  @!P0 LDG.E.EL.U16 R22, [R20.64] ;  /* 0x0000000614168981 */ /* 0x000322000c2e1500 */
[----:B0-----:R-:W-:Y:S01]  /*1780*/  FADD R32, R11, -R25 ;  /* 0x800000190b207221 */ /* 0x001fe20000000000 */
[--C-:B------:R-:W-:Y:S02]  /*1790*/  HADD2.F32 R11, -RZ, R10.reuse.H1_H1 ;  /* 0x3000000aff0b7230 */ /* 0x100fe40000004100 */
[----:B------:R-:W-:Y:S02]  /*17a0*/  HADD2.F32 R10, -RZ, R10.H0_H0 ;  /* 0x2000000aff0a7230 */ /* 0x000fe40000004100 */
[----:B-1----:R-:W-:-:S03]  /*17b0*/  IMAD.WIDE R20, R36, R3, c[0x0][0x178] ;  /* 0x00005e0024147625 */ /* 0x002fc600078e0203 */
[----:B-----5:R-:W-:Y:S01]  /*17c0*/  FADD R37, R10, -R37 ;  /* 0x800000250a257221 */ /* 0x020fe20000000000 */
[----:B------:R-:W-:Y:S01]  /*17d0*/  HADD2.F32 R10, -RZ, R9.H1_H1 ;  /* 0x30000009ff0a7230 */ /* 0x000fe20000004100 */
[----:B------:R0:W5:Y:S01]  /*17e0*/  @!P0 LDG.E.EL.U16 R31, [R20.64] ;  /* 0x00000006141f8981 */ /* 0x000162000c2e1500 */
[----:B------:R-:W-:-:S03]  /*17f0*/  FADD R34, R11, -R34 ;  /* 0x800000220b227221 */ /* 0x000fc60000000000 */
[----:B------:R-:W-:Y:S01]  /*1800*/  FADD R35, R10, -R35 ;  /* 0x800000230a237221 */ /* 0x000fe20000000000 */
[----:B------:R-:W-:-:S04]  /*1810*/  IMAD.WIDE R10, R24, R3, c[0x0][0x178] ;  /* 0x00005e00180a7625 */ /* 0x000fc800078e0203 */
[----:B0-----:R-:W-:Y:S01]  /*1820*/  IMAD.WIDE R20, R36, R3, c[0x0][0x180] ;  /* 0x0000600024147625 */ /* 0x001fe200078e0203 */
[----:B------:R-:W-:-:S03]  /*1830*/  PRMT R36, RZ, 0x7610, R36 ;  /* 0x00007610ff247816 */ /* 0x000fc60000000024 */
[----:B------:R-:W-:-:S03]  /*1840*/  IMAD.WIDE R24, R24, R3, c[0x0][0x180] ;  /* 0x0000600018187625 */ /* 0x000fc600078e0203 */
[----:B------:R0:W5:Y:S02]  /*1850*/  @!P0 LDG.E.EL.U16 R36, [R10.64] ;  /* 0x000000060a248981 */ /* 0x000164000c2e1500 */
[----:B0-----:R-:W-:-:S06]  /*1860*/  PRMT R10, RZ, 0x7610, R10 ;  /* 0x00007610ff0a7816 */ /* 0x001fcc000000000a */
[----:B------:R0:W5:Y:S01]  /*1870*/  @!P0 LDG.E.EL.U16 R10, [R24.64] ;  /* 0x00000006180a8981 */ /* 0x000162000c2e1500 */
[----:B------:R-:W-:Y:S01]  /*1880*/  PRMT R33, RZ, 0x7610, R33 ;  /* 0x00007610ff217816 */ /* 0x000fe20000000021 */
[----:B------:R-:W-:-:S05]  /*1890*/  HADD2.F32 R9, -RZ, R9.H0_H0 ;  /* 0x20000009ff097230 */ /* 0x000fca0000004100 */
[----:B------:R-:W-:Y:S01]  /*18a0*/  FADD R30, R9, -R30 ;  /* 0x8000001e091e7221 */ /* 0x000fe20000000000 */
[----:B------:R1:W5:Y:S01]  /*18b0*/  @!P0 LDG.E.EL.U16 R33, [R20.64] ;  /* 0x0000000614218981 */ /* 0x000362000c2e1500 */
[----:B------:R-:W-:Y:S02]  /*18c0*/  PRMT R9, RZ, 0x7610, R9 ;  /* 0x00007610ff097816 */ /* 0x000fe40000000009 */
[----:B------:R-:W-:Y:S01]  /*18d0*/  PRMT R11, RZ, 0x7610, R11 ;  /* 0x00007610ff0b7816 */ /* 0x000fe2000000000b */
[----:B-1----:R-:W-:-:S05]  /*18e0*/  IMAD.WIDE R20, R18, R3, c[0x0][0x178] ;  /* 0x00005e0012147625 */ /* 0x002fca00078e0203 */
[----:B------:R1:W5:Y:S02]  /*18f0*/  @!P0 LDG.E.EL.U16 R9, [R20.64] ;  /* 0x0000000614098981 */ /* 0x000364000c2e1500 */
[----:B-1----:R-:W-:-:S05]  /*1900*/  IMAD.WIDE R20, R18, R3, c[0x0][0x180] ;  /* 0x0000600012147625 */ /* 0x002fca00078e0203 */
[----:B------:R3:W5:Y:S01]  /*1910*/  @!P0 LDG.E.EL.U16 R11, [R20.64] ;  /* 0x00000006140b8981 */ /* 0x000762000c2e1500 */
[----:B------:R-:W1:Y:S01]  /*1920*/  MUFU.RSQ R6, R6 ;  /* 0x0000000600067308 */ /* 0x000e620000001400 */
[----:B0-----:R-:W-:-:S07]  /*1930*/  HADD2.F32 R24, -RZ, R8.H1_H1 ;  /* 0x30000008ff187230 */ /* 0x001fce0000004100 */
[----:B------:R-:W0:Y:S01]  /*1940*/  MUFU.RSQ R0, R0 ;  /* 0x0000000000007308 */ /* 0x000e220000001400 */
[----:B------:R-:W-:-:S07]  /*1950*/  FADD R23, R24, -R23 ;  /* 0x8000001718177221 */ /* 0x000fce0000000000 */
[----:B------:R-:W0:Y:S01]  /*1960*/  MUFU.RSQ R18, R29 ;  /* 0x0000001d00127308 */ /* 0x000e220000001400 */
[----:B-1----:R-:W-:Y:S01]  /*1970*/  FMUL R23, R6, R23 ;  /* 0x0000001706177220 */ /* 0x002fe20000400000 */
[----:B------:R-:W-:Y:S01]  /*1980*/  FADD R6, RZ, -R7 ;  /* 0x80000007ff067221 */ /* 0x000fe20000000000 */
[----:B0-----:R-:W-:-:S05]  /*1990*/  FMUL R32, R0, R32 ;  /* 0x0000002000207220 */ /* 0x001fca0000400000 */
[----:B------:R-:W0:Y:S01]  /*19a0*/  MUFU.RSQ R25, R28 ;  /* 0x0000001c00197308 */ /* 0x000e220000001400 */
[----:B------:R-:W-:Y:S01]  /*19b0*/  FMUL R6, R6, 1.4426950216293334961 ;  /* 0x3fb8aa3b06067820 */ /* 0x000fe20000400000 */
[----:B------:R-:W-:Y:S01]  /*19c0*/  HADD2.F32 R8, -RZ, R8.H0_H0 ;  /* 0x20000008ff087230 */ /* 0x000fe20000004100 */
[----:B------:R-:W-:-:S03]  /*19d0*/  FMUL R37, R18, R37 ;  /* 0x0000002512257220 */ /* 0x000fc60000400000 */
[----:B------:R-:W-:Y:S02]  /*19e0*/  FSETP.GEU.AND P3, PT, R6, -126, PT ;  /* 0xc2fc00000600780b */ /* 0x000fe40003f6e000 */
[----:B------:R-:W-:Y:S01]  /*19f0*/  MUFU.RSQ R17, R17 ;  /* 0x0000001100117308 */ /* 0x000fe20000001400 */
[----:B0-----:R-:W-:-:S10]  /*1a00*/  FMUL R25, R25, R34 ;  /* 0x0000002219197220 */ /* 0x001fd40000400000 */
[----:B------:R-:W-:-:S06]  /*1a10*/  @!P3 FMUL R6, R6, 0.5 ;  /* 0x3f0000000606b820 */ /* 0x000fcc0000400000 */
[----:B------:R-:W0:Y:S02]  /*1a20*/  MUFU.EX2 R6, R6 ;  /* 0x0000000600067308 */ /* 0x000e240000000800 */
[----:B0-----:R-:W-:-:S04]  /*1a30*/  @!P3 FMUL R6, R6, R6 ;  /* 0x000000060606b220 */ /* 0x001fc80000400000 */
[----:B------:R-:W-:Y:S01]  /*1a40*/  FADD R6, R6, 1 ;  /* 0x3f80000006067421 */ /* 0x000fe20000000000 */
[----:B--2---:R-:W-:Y:S02]  /*1a50*/  HADD2.F32 R12, -RZ, R12.H0_H0 ;  /* 0x2000000cff0c7230 */ /* 0x004fe40000004100 */
[----:B---3--:R-:W-:-:S05]  /*1a60*/  HADD2.F32 R21, -RZ, R2.H0_H0 ;  /* 0x20000002ff157230 */ /* 0x008fca0000004100 */
[----:B------:R-:W-:Y:S01]  /*1a70*/  FFMA R32, R12, R32, R21 ;  /* 0x000000200c207223 */ /* 0x000fe20000000015 */
[----:B----4-:R-:W-:Y:S02]  /*1a80*/  HADD2.F32 R2, -RZ, R26.H0_H0 ;  /* 0x2000001aff027230 */ /* 0x010fe40000004100 */
[----:B------:R-:W-:Y:S02]  /*1a90*/  HADD2.F32 R21, -RZ, R15.H0_H0 ;  /* 0x2000000fff157230 */ /* 0x000fe40000004100 */
[----:B------:R0:W1:Y:S01]  /*1aa0*/  MUFU.RSQ R15, R16 ;  /* 0x00000010000f7308 */ /* 0x0000620000001400 */
[----:B------:R-:W-:-:S05]  /*1ab0*/  HADD2.F32 R14, -RZ, R14.H0_H0 ;  /* 0x2000000eff0e7230 */ /* 0x000fca0000004100 */
[----:B------:R-:W-:Y:S01]  /*1ac0*/  FFMA R37, R21, R37, R14 ;  /* 0x0000002515257223 */ /* 0x000fe2000000000e */
[----:B0-----:R-:W-:-:S03]  /*1ad0*/  FADD R16, R8, -R19 ;  /* 0x8000001308107221 */ /* 0x001fc60000000000 */
[----:B------:R-:W-:Y:S01]  /*1ae0*/  FADD R8, RZ, -R37 ;  /* 0x80000025ff087221 */ /* 0x000fe20000000000 */
[----:B------:R-:W-:Y:S02]  /*1af0*/  HADD2.F32 R13, -RZ, R13.H0_H0 ;  /* 0x2000000dff0d7230 */ /* 0x000fe40000004100 */
[----:B------:R-:W-:Y:S01]  /*1b00*/  HADD2.F32 R22, -RZ, R22.H0_H0 ;  /* 0x20000016ff167230 */ /* 0x000fe20000004100 */
[----:B-1----:R-:W-:Y:S01]  /*1b10*/  FMUL R15, R15, R30 ;  /* 0x0000001e0f0f7220 */ /* 0x002fe20000400000 */
[----:B-----5:R-:W-:Y:S02]  /*1b20*/  HADD2.F32 R36, -RZ, R36.H0_H0 ;  /* 0x20000024ff247230 */ /* 0x020fe40000004100 */
[----:B------:R-:W-:Y:S02]  /*1b30*/  HADD2.F32 R24, -RZ, R10.H0_H0 ;  /* 0x2000000aff187230 */ /* 0x000fe40000004100 */
[----:B------:R-:W0:Y:S03]  /*1b40*/  MUFU.RSQ R10, R27 ;  /* 0x0000001b000a7308 */ /* 0x000e260000001400 */
[----:B------:R-:W-:Y:S01]  /*1b50*/  FFMA R0, R36, R23, R24 ;  /* 0x0000001724007223 */ /* 0x000fe20000000018 */
[----:B------:R-:W-:-:S03]  /*1b60*/  HADD2.F32 R23, -RZ, R5.H0_H0 ;  /* 0x20000005ff177230 */ /* 0x000fc60000004100 */
[----:B------:R-:W-:-:S04]  /*1b70*/  FADD R5, RZ, -R0 ;  /* 0x80000000ff057221 */ /* 0x000fc80000000000 */
[----:B------:R-:W-:Y:S01]  /*1b80*/  FMUL R5, R5, 1.4426950216293334961 ;  /* 0x3fb8aa3b05057820 */ /* 0x000fe20000400000 */
[----:B0-----:R-:W-:-:S04]  /*1b90*/  FMUL R35, R10, R35 ;  /* 0x000000230a237220 */ /* 0x001fc80000400000 */
[----:B------:R-:W-:Y:S01]  /*1ba0*/  FSETP.GEU.AND P2, PT, R5, -126, PT ;  /* 0xc2fc00000500780b */ /* 0x000fe20003f4e000 */
[----:B------:R-:W-:-:S04]  /*1bb0*/  FADD R10, RZ, -R32 ;  /* 0x80000020ff0a7221 */ /* 0x000fc80000000000 */
[----:B------:R-:W-:Y:S01]  /*1bc0*/  FMUL R10, R10, 1.4426950216293334961 ;  /* 0x3fb8aa3b0a0a7820 */ /* 0x000fe20000400000 */
[----:B------:R-:W-:Y:S01]  /*1bd0*/  FFMA R35, R13, R35, R22 ;  /* 0x000000230d237223 */ /* 0x000fe20000000016 */
[----:B------:R-:W-:Y:S01]  /*1be0*/  FMUL R13, R8, 1.4426950216293334961 ;  /* 0x3fb8aa3b080d7820 */ /* 0x000fe20000400000 */
[----:B------:R-:W-:Y:S01]  /*1bf0*/  FFMA R2, R23, R25, R2 ;  /* 0x0000001917027223 */ /* 0x000fe20000000002 */
[----:B------:R-:W-:Y:S01]  /*1c00*/  HADD2.F32 R31, -RZ, R31.H0_H0 ;  /* 0x2000001fff1f7230 */ /* 0x000fe20000004100 */
[----:B------:R-:W-:Y:S01]  /*1c10*/  FSETP.GEU.AND P4, PT, R10, -126, PT ;  /* 0xc2fc00000a00780b */ /* 0x000fe20003f8e000 */
[----:B------:R-:W-:Y:S01]  /*1c20*/  HADD2.F32 R8, -RZ, R33.H0_H0 ;  /* 0x20000021ff087230 */ /* 0x000fe20000004100 */
[----:B------:R-:W-:Y:S01]  /*1c30*/  FADD R12, RZ, -R2 ;  /* 0x80000002ff0c7221 */ /* 0x000fe20000000000 */
[----:B------:R-:W-:-:S03]  /*1c40*/  @!P2 FMUL R5, R5, 0.5 ;  /* 0x3f0000000505a820 */ /* 0x000fc60000400000 */
[----:B------:R-:W-:Y:S01]  /*1c50*/  FFMA R8, R31, R15, R8 ;  /* 0x0000000f1f087223 */ /* 0x000fe20000000008 */
[----:B------:R-:W-:Y:S01]  /*1c60*/  FMUL R12, R12, 1.4426950216293334961 ;  /* 0x3fb8aa3b0c0c7820 */ /* 0x000fe20000400000 */
[----:B------:R-:W-:Y:S01]  /*1c70*/  HADD2.F32 R18, -RZ, R9.H0_H0 ;  /* 0x20000009ff127230 */ /* 0x000fe20000004100 */
[----:B------:R-:W0:Y:S01]  /*1c80*/  MUFU.EX2 R5, R5 ;  /* 0x0000000500057308 */ /* 0x000e220000000800 */
[----:B------:R-:W-:Y:S01]  /*1c90*/  HADD2.F32 R15, -RZ, R11.H0_H0 ;  /* 0x2000000bff0f7230 */ /* 0x000fe20000004100 */
[----:B------:R-:W-:Y:S01]  /*1ca0*/  FADD R9, RZ, -R8 ;  /* 0x80000008ff097221 */ /* 0x000fe20000000000 */
[----:B------:R-:W-:Y:S01]  /*1cb0*/  FMUL R16, R17, R16 ;  /* 0x0000001011107220 */ /* 0x000fe20000400000 */
[----:B------:R-:W-:Y:S01]  /*1cc0*/  FSETP.GEU.AND P5, PT, R12, -126, PT ;  /* 0xc2fc00000c00780b */ /* 0x000fe20003fae000 */
[----:B------:R-:W-:Y:S01]  /*1cd0*/  @!P4 FMUL R10, R10, 0.5 ;  /* 0x3f0000000a0ac820 */ /* 0x000fe20000400000 */
[----:B------:R-:W-:Y:S01]  /*1ce0*/  FMUL R11, R9, 1.4426950216293334961 ;  /* 0x3fb8aa3b090b7820 */ /* 0x000fe20000400000 */
[----:B------:R-:W-:-:S02]  /*1cf0*/  FFMA R9, R18, R16, R15 ;  /* 0x0000001012097223 */ /* 0x000fc4000000000f */
[----:B------:R1:W2:Y:S01]  /*1d00*/  MUFU.EX2 R19, R10 ;  /* 0x0000000a00137308 */ /* 0x0002a20000000800 */
[----:B------:R-:W-:Y:S01]  /*1d10*/  FADD R14, RZ, -R35 ;  /* 0x80000023ff0e7221 */ /* 0x000fe20000000000 */
[----:B------:R-:W-:Y:S01]  /*1d20*/  FSETP.GEU.AND P6, PT, R13, -126, PT ;  /* 0xc2fc00000d00780b */ /* 0x000fe20003fce000 */
[----:B-1----:R-:W-:Y:S02]  /*1d30*/  FADD R10, RZ, -R9 ;  /* 0x80000009ff0a7221 */ /* 0x002fe40000000000 */
[----:B------:R-:W-:Y:S02]  /*1d40*/  FMUL R14, R14, 1.4426950216293334961 ;  /* 0x3fb8aa3b0e0e7820 */ /* 0x000fe40000400000 */
[----:B------:R-:W-:Y:S01]  /*1d50*/  FMUL R10, R10, 1.4426950216293334961 ;  /* 0x3fb8aa3b0a0a7820 */ /* 0x000fe20000400000 */
[----:B0-----:R-:W-:Y:S01]  /*1d60*/  @!P2 FMUL R5, R5, R5 ;  /* 0x000000050505a220 */ /* 0x001fe20000400000 */
[----:B------:R-:W-:Y:S01]  /*1d70*/  @!P5 FMUL R12, R12, 0.5 ;  /* 0x3f0000000c0cd820 */ /* 0x000fe20000400000 */
[----:B------:R-:W-:-:S02]  /*1d80*/  FSETP.GEU.AND P2, PT, R11, -126, PT ;  /* 0xc2fc00000b00780b */ /* 0x000fc40003f4e000 */
[----:B------:R-:W-:Y:S02]  /*1d90*/  FSETP.GEU.AND P3, PT, R10, -126, PT ;  /* 0xc2fc00000a00780b */ /* 0x000fe40003f6e000 */
[----:B------:R-:W-:Y:S01]  /*1da0*/  FSETP.GEU.AND P1, PT, R14, -126, PT ;  /* 0xc2fc00000e00780b */ /* 0x000fe20003f2e000 */
[----:B------:R-:W0:Y:S01]  /*1db0*/  MUFU.EX2 R12, R12 ;  /* 0x0000000c000c7308 */ /* 0x000e220000000800 */
[----:B------:R-:W-:-:S07]  /*1dc0*/  @!P6 FMUL R13, R13, 0.5 ;  /* 0x3f0000000d0de820 */ /* 0x000fce0000400000 */
[----:B------:R-:W1:Y:S01]  /*1dd0*/  MUFU.EX2 R13, R13 ;  /* 0x0000000d000d7308 */ /* 0x000e620000000800 */
[----:B------:R-:W-:Y:S01]  /*1de0*/  @!P2 FMUL R11, R11, 0.5 ;  /* 0x3f0000000b0ba820 */ /* 0x000fe20000400000 */
[----:B------:R-:W-:Y:S02]  /*1df0*/  @!P3 FMUL R10, R10, 0.5 ;  /* 0x3f0000000a0ab820 */ /* 0x000fe40000400000 */
[----:B------:R-:W-:Y:S01]  /*1e00*/  @!P1 FMUL R14, R14, 0.5 ;  /* 0x3f0000000e0e9820 */ /* 0x000fe20000400000 */
[----:B--2---:R-:W-:-:S03]  /*1e10*/  @!P4 FMUL R19, R19, R19 ;  /* 0x000000131313c220 */ /* 0x004fc60000400000 */
[----:B------:R-:W2:Y:S01]  /*1e20*/  MUFU.EX2 R11, R11 ;  /* 0x0000000b000b7308 */ /* 0x000ea20000000800 */
[----:B------:R-:W-:Y:S01]  /*1e30*/  FSETP.GT.AND P4, PT, R6, 8.50705917302346158658e+37, PT ;  /* 0x7e8000000600780b */ /* 0x000fe20003f84000 */
[----:B0-----:R-:W-:-:S06]  /*1e40*/  @!P5 FMUL R12, R12, R12 ;  /* 0x0000000c0c0cd220 */ /* 0x001fcc0000400000 */
[----:B------:R-:W0:Y:S01]  /*1e50*/  MUFU.EX2 R10, R10 ;  /* 0x0000000a000a7308 */ /* 0x000e220000000800 */
[----:B------:R-:W-:Y:S01]  /*1e60*/  FADD R19, R19, 1 ;  /* 0x3f80000013137421 */ /* 0x000fe20000000000 */
[----:B------:R-:W-:-:S06]  /*1e70*/  FADD R16, R12, 1 ;  /* 0x3f8000000c107421 */ /* 0x000fcc0000000000 */
[----:B------:R-:W3:Y:S01]  /*1e80*/  MUFU.EX2 R14, R14 ;  /* 0x0000000e000e7308 */ /* 0x000ee20000000800 */
[----:B-1----:R-:W-:Y:S01]  /*1e90*/  @!P6 FMUL R13, R13, R13 ;  /* 0x0000000d0d0de220 */ /* 0x002fe20000400000 */
[----:B------:R-:W-:Y:S02]  /*1ea0*/  FSETP.GT.AND P5, PT, R19, 8.50705917302346158658e+37, PT ;  /* 0x7e8000001300780b */ /* 0x000fe40003fa4000 */
[----:B------:R-:W-:Y:S01]  /*1eb0*/  FSETP.GT.AND P6, PT, R16, 8.50705917302346158658e+37, PT ;  /* 0x7e8000001000780b */ /* 0x000fe20003fc4000 */
[----:B------:R-:W-:Y:S01]  /*1ec0*/  FADD R15, R13, 1 ;  /* 0x3f8000000d0f7421 */ /* 0x000fe20000000000 */
[----:B------:R-:W-:Y:S01]  /*1ed0*/  @P4 FMUL R6, R6, 0.25 ;  /* 0x3e80000006064820 */ /* 0x000fe20000400000 */
[----:B--2---:R-:W-:Y:S01]  /*1ee0*/  @!P2 FMUL R11, R11, R11 ;  /* 0x0000000b0b0ba220 */ /* 0x004fe20000400000 */
[----:B0-----:R-:W-:Y:S02]  /*1ef0*/  @!P3 FMUL R10, R10, R10 ;  /* 0x0000000a0a0ab220 */ /* 0x001fe40000400000 */
[----:B------:R0:W1:Y:S01]  /*1f00*/  MUFU.RCP R20, R6 ;  /* 0x0000000600147308 */ /* 0x0000620000001000 */
[----:B------:R-:W-:Y:S01]  /*1f10*/  FADD R13, R11, 1 ;  /* 0x3f8000000b0d7421 */ /* 0x000fe20000000000 */
[----:B------:R-:W-:Y:S01]  /*1f20*/  FADD R11, R5, 1 ;  /* 0x3f800000050b7421 */ /* 0x000fe20000000000 */
[----:B------:R-:W-:Y:S01]  /*1f30*/  FADD R12, R10, 1 ;  /* 0x3f8000000a0c7421 */ /* 0x000fe20000000000 */
[----:B---3--:R-:W-:Y:S01]  /*1f40*/  @!P1 FMUL R14, R14, R14 ;  /* 0x0000000e0e0e9220 */ /* 0x008fe20000400000 */
[----:B------:R-:W-:-:S02]  /*1f50*/  FSETP.GT.AND P1, PT, R15, 8.50705917302346158658e+37, PT ;  /* 0x7e8000000f00780b */ /* 0x000fc40003f24000 */
[----:B0-----:R-:W-:Y:S01]  /*1f60*/  MOV R6, 0x3e800000 ;  /* 0x3e80000000067802 */ /* 0x001fe20000000f00 */
[----:B------:R-:W-:Y:S01]  /*1f70*/  FADD R14, R14, 1 ;  /* 0x3f8000000e0e7421 */ /* 0x000fe20000000000 */
[----:B------:R-:W-:Y:S01]  /*1f80*/  @P5 FMUL R19, R19, 0.25 ;  /* 0x3e80000013135820 */ /* 0x000fe20000400000 */
[----:B------:R-:W-:Y:S01]  /*1f90*/  @P6 FMUL R16, R16, 0.25 ;  /* 0x3e80000010106820 */ /* 0x000fe20000400000 */
[C---:B------:R-:W-:Y:S02]  /*1fa0*/  FSEL R17, R6.reuse, 1, P6 ;  /* 0x3f80000006117808 */ /* 0x040fe40003000000 */
[----:B------:R-:W-:Y:S02]  /*1fb0*/  FSEL R18, R6, 1, P5 ;  /* 0x3f80000006127808 */ /* 0x000fe40002800000 */
[----:B------:R-:W-:Y:S02]  /*1fc0*/  FSETP.GT.AND P6, PT, R11, 8.50705917302346158658e+37, PT ;  /* 0x7e8000000b00780b */ /* 0x000fe40003fc4000 */
[----:B------:R-:W-:-:S02]  /*1fd0*/  FSETP.GT.AND P5, PT, R12, 8.50705917302346158658e+37, PT ;  /* 0x7e8000000c00780b */ /* 0x000fc40003fa4000 */
[----:B------:R-:W-:Y:S02]  /*1fe0*/  FSETP.GT.AND P2, PT, R13, 8.50705917302346158658e+37, PT ;  /* 0x7e8000000d00780b */ /* 0x000fe40003f44000 */
[----:B------:R-:W-:Y:S01]  /*1ff0*/  FSETP.GT.AND P3, PT, R14, 8.50705917302346158658e+37, PT ;  /* 0x7e8000000e00780b */ /* 0x000fe20003f64000 */
[----:B------:R-:W-:Y:S01]  /*2000*/  @P1 FMUL R15, R15, 0.25 ;  /* 0x3e8000000f0f1820 */ /* 0x000fe20000400000 */
[----:B------:R-:W0:Y:S05]  /*2010*/  MUFU.RCP R16, R16 ;  /* 0x0000001000107308 */ /* 0x000e2a0000001000 */
[----:B------:R-:W-:Y:S02]  /*2020*/  @P6 FMUL R11, R11, 0.25 ;  /* 0x3e8000000b0b6820 */ /* 0x000fe40000400000 */
[----:B------:R-:W-:Y:S01]  /*2030*/  @P5 FMUL R12, R12, 0.25 ;  /* 0x3e8000000c0c5820 */ /* 0x000fe20000400000 */
[----:B------:R-:W2:Y:S01]  /*2040*/  MUFU.RCP R15, R15 ;  /* 0x0000000f000f7308 */ /* 0x000ea20000001000 */
[----:B------:R-:W-:-:S02]  /*2050*/  @P2 FMUL R13, R13, 0.25 ;  /* 0x3e8000000d0d2820 */ /* 0x000fc40000400000 */
[----:B------:R-:W-:Y:S01]  /*2060*/  @P3 FMUL R14, R14, 0.25 ;  /* 0x3e8000000e0e3820 */ /* 0x000fe20000400000 */
[----:B------:R-:W-:-:S04]  /*2070*/  FSEL R21, R6, 1, P4 ;  /* 0x3f80000006157808 */ /* 0x000fc80002000000 */
[----:B------:R-:W3:Y:S01]  /*2080*/  MUFU.RCP R5, R13 ;  /* 0x0000000d00057308 */ /* 0x000ee20000001000 */
[----:B-1----:R-:W-:Y:S01]  /*2090*/  FMUL R20, R20, R21 ;  /* 0x0000001514147220 */ /* 0x002fe20000400000 */
[----:B0-----:R-:W-:-:S06]  /*20a0*/  FMUL R17, R16, R17 ;  /* 0x0000001110117220 */ /* 0x001fcc0000400000 */
[----:B------:R-:W0:Y:S08]  /*20b0*/  MUFU.RCP R11, R11 ;  /* 0x0000000b000b7308 */ /* 0x000e300000001000 */
[----:B------:R-:W1:Y:S08]  /*20c0*/  MUFU.RCP R12, R12 ;  /* 0x0000000c000c7308 */ /* 0x000e700000001000 */
[----:B------:R-:W4:Y:S08]  /*20d0*/  MUFU.RCP R19, R19 ;  /* 0x0000001300137308 */ /* 0x000f300000001000 */
[----:B------:R5:W0:Y:S01]  /*20e0*/  MUFU.RCP R10, R14 ;  /* 0x0000000e000a7308 */ /* 0x000a220000001000 */
[----:B------:R-:W-:Y:S01]  /*20f0*/  FMUL R20, R7, R20 ;  /* 0x0000001407147220 */ /* 0x000fe20000400000 */
[----:B------:R-:W-:Y:S01]  /*2100*/  FMUL R17, R2, R17 ;  /* 0x0000001102117220 */ /* 0x000fe20000400000 */
[----:B-----5:R-:W-:-:S02]  /*2110*/  FSEL R14, R6, 1, P1 ;  /* 0x3f800000060e7808 */ /* 0x020fc40000800000 */
[----:B------:R-:W-:-:S03]  /*2120*/  FSEL R2, R6, 1, P6 ;  /* 0x3f80000006027808 */ /* 0x000fc60003000000 */
[----:B--2---:R-:W-:Y:S01]  /*2130*/  FMUL R16, R15, R14 ;  /* 0x0000000e0f107220 */ /* 0x004fe20000400000 */
[C---:B------:R-:W-:Y:S02]  /*2140*/  FSEL R14, R6.reuse, 1, P2 ;  /* 0x3f800000060e7808 */ /* 0x040fe40001000000 */
[C---:B------:R-:W-:Y:S02]  /*2150*/  FSEL R7, R6.reuse, 1, P5 ;  /* 0x3f80000006077808 */ /* 0x040fe40002800000 */
[----:B------:R-:W-:Y:S01]  /*2160*/  FSEL R13, R6, 1, P3 ;  /* 0x3f800000060d7808 */ /* 0x000fe20001800000 */
[----:B---3--:R-:W-:Y:S01]  /*2170*/  FMUL R5, R5, R14 ;  /* 0x0000000e05057220 */ /* 0x008fe20000400000 */
[----:B0-----:R-:W-:Y:S01]  /*2180*/  FMUL R11, R11, R2 ;  /* 0x000000020b0b7220 */ /* 0x001fe20000400000 */
[----:B-1----:R-:W-:Y:S01]  /*2190*/  FMUL R12, R12, R7 ;  /* 0x000000070c0c7220 */ /* 0x002fe20000400000 */
[----:B----4-:R-:W-:Y:S01]  /*21a0*/  FMUL R19, R19, R18 ;  /* 0x0000001213137220 */ /* 0x010fe20000400000 */
[----:B------:R-:W-:Y:S01]  /*21b0*/  FMUL R10, R10, R13 ;  /* 0x0000000d0a0a7220 */ /* 0x000fe20000400000 */
[----:B------:R-:W-:Y:S01]  /*21c0*/  FMUL R2, R8, R5 ;  /* 0x0000000508027220 */ /* 0x000fe20000400000 */
[----:B------:R-:W-:Y:S01]  /*21d0*/  FMUL R5, R0, R11 ;  /* 0x0000000b00057220 */ /* 0x000fe20000400000 */
[----:B------:R-:W-:Y:S01]  /*21e0*/  FMUL R8, R9, R12 ;  /* 0x0000000c09087220 */ /* 0x000fe20000400000 */
[----:B------:R-:W-:Y:S01]  /*21f0*/  FMUL R19, R32, R19 ;  /* 0x0000001320137220 */ /* 0x000fe20000400000 */
[----:B------:R-:W-:Y:S01]  /*2200*/  FMUL R16, R37, R16 ;  /* 0x0000001025107220 */ /* 0x000fe20000400000 */
[----:B------:R-:W-:-:S02]  /*2210*/  FMUL R35, R35, R10 ;  /* 0x0000000a23237220 */ /* 0x000fc40000400000 */
[----:B------:R-:W-:Y:S01]  /*2220*/  F2FP.F16.F32.PACK_AB R8, R5, R8 ;  /* 0x000000080508723e */ /* 0x000fe200000000ff */
[----:B------:R-:W-:Y:S01]  /*2230*/  IMAD.WIDE R4, R4, R3, c[0x0][0x188] ;  /* 0x0000620004047625 */ /* 0x000fe200078e0203 */
[----:B------:R-:W-:Y:S02]  /*2240*/  F2FP.F16.F32.PACK_AB R11, R20, R19 ;  /* 0x00000013140b723e */ /* 0x000fe400000000ff */
[----:B------:R-:W-:Y:S02]  /*2250*/  F2FP.F16.F32.PACK_AB R10, R17, R16 ;  /* 0x00000010110a723e */ /* 0x000fe400000000ff */
[----:B------:R-:W-:Y:S01]  /*2260*/  F2FP.F16.F32.PACK_AB R9, R35, R2 ;  /* 0x000000022309723e */ /* 0x000fe200000000ff */
[----:B------:R-:W-:Y:S06]  /*2270*/  @P0 EXIT ;  /* 0x000000000000094d */ /* 0x000fec0003800000 */
[----:B------:R-:W-:Y:S01]  /*2280*/  STG.E.128 [R4.64], R8 ;  /* 0x0000000804007986 */ /* 0x000fe2000c101d06 */
[----:B------:R-:W-:Y:S05]  /*2290*/  EXIT ;  /* 0x000000000000794d */ /* 0x000fea0003800000 */
.L_x_0:
[----:B------:R-:W-:-:S00]  /*22a0*/  BRA `(.L_x_0) ;  /* 0xfffffff000007947 */ /* 0x000fc0000383ffff */
[----:B------:R-:W-:-:S00]  /*22b0*/  NOP ;  /* 0x0000000000007918 */ /* 0x000fc00000000000 */
        /* <DEDUP_REMOVED lines=12> */
.L_x_1:


//--------------------- .nv.global.init           --------------------------
	.section	.nv.global.init,"aw",@progbits
.nv.global.init:
	.type		_$_str,@object
	.size		_$_str,(.L_0 - _$_str)
_$_str:
        /*0000*/ 	.byte	0x5f, 0x5f, 0x43, 0x55, 0x44, 0x41, 0x5f, 0x46, 0x54, 0x5a, 0x00
.L_0:
